//
// Generated by NVIDIA NVVM Compiler
//
// Compiler Build ID: CL-36424714
// Cuda compilation tools, release 13.0, V13.0.88
// Based on NVVM 20.0.0
//

.version 9.0
.target sm_100
.address_size 64

	// .globl	_Z7forwardiiiPfS_S_S_
.global .align 4 .b8 precalc_xorwow_matrix[102400];
.global .align 4 .b8 precalc_xorwow_offset_matrix[102400];
.global .align 4 .b8 mrg32k3aM1[2304];
.global .align 4 .b8 mrg32k3aM2[2304];
.global .align 4 .b8 mrg32k3aM1SubSeq[2016];
.global .align 4 .b8 mrg32k3aM2SubSeq[2016];
.global .align 4 .b8 mrg32k3aM1Seq[2304];
.global .align 4 .b8 mrg32k3aM2Seq[2304];
.const .align 8 .b8 __cr_lgamma_table[72];

.visible .entry _Z7forwardiiiPfS_S_S_(
	.param .u32 _Z7forwardiiiPfS_S_S__param_0,
	.param .u32 _Z7forwardiiiPfS_S_S__param_1,
	.param .u32 _Z7forwardiiiPfS_S_S__param_2,
	.param .u64 .ptr .align 1 _Z7forwardiiiPfS_S_S__param_3,
	.param .u64 .ptr .align 1 _Z7forwardiiiPfS_S_S__param_4,
	.param .u64 .ptr .align 1 _Z7forwardiiiPfS_S_S__param_5,
	.param .u64 .ptr .align 1 _Z7forwardiiiPfS_S_S__param_6
)
{
	.reg .pred 	%p<13>;
	.reg .b32 	%r<41>;
	.reg .b32 	%f<55>;
	.reg .b64 	%rd<57>;

	ld.param.u32 	%r20, [_Z7forwardiiiPfS_S_S__param_0];
	ld.param.u32 	%r18, [_Z7forwardiiiPfS_S_S__param_1];
	ld.param.u32 	%r19, [_Z7forwardiiiPfS_S_S__param_2];
	ld.param.u64 	%rd9, [_Z7forwardiiiPfS_S_S__param_3];
	ld.param.u64 	%rd10, [_Z7forwardiiiPfS_S_S__param_4];
	ld.param.u64 	%rd7, [_Z7forwardiiiPfS_S_S__param_5];
	ld.param.u64 	%rd8, [_Z7forwardiiiPfS_S_S__param_6];
	cvta.to.global.u64 	%rd1, %rd9;
	cvta.to.global.u64 	%rd2, %rd10;
	mov.u32 	%r21, %ctaid.x;
	mov.u32 	%r22, %ntid.x;
	mov.u32 	%r23, %tid.x;
	mad.lo.s32 	%r1, %r21, %r22, %r23;
	mov.u32 	%r24, %ctaid.y;
	mov.u32 	%r25, %ntid.y;
	mov.u32 	%r26, %tid.y;
	mad.lo.s32 	%r2, %r24, %r25, %r26;
	setp.ge.s32 	%p1, %r2, %r20;
	setp.ge.s32 	%p2, %r1, %r19;
	or.pred  	%p3, %p1, %p2;
	@%p3 bra 	$L__BB0_13;
	cvta.to.global.u64 	%rd11, %rd8;
	cvta.to.global.u64 	%rd12, %rd7;
	mul.wide.s32 	%rd13, %r1, 4;
	add.s64 	%rd14, %rd12, %rd13;
	ld.global.f32 	%f52, [%rd14];
	mad.lo.s32 	%r27, %r19, %r2, %r1;
	mul.wide.s32 	%rd15, %r27, 4;
	add.s64 	%rd3, %rd11, %rd15;
	st.global.f32 	[%rd3], %f52;
	setp.lt.s32 	%p4, %r18, 1;
	@%p4 bra 	$L__BB0_13;
	mul.lo.s32 	%r3, %r18, %r2;
	and.b32  	%r4, %r18, 7;
	setp.lt.u32 	%p5, %r18, 8;
	mov.b32 	%r39, 0;
	@%p5 bra 	$L__BB0_5;
	and.b32  	%r39, %r18, 2147483640;
	neg.s32 	%r37, %r39;
	shl.b32 	%r7, %r19, 3;
	mul.wide.u32 	%rd16, %r3, 4;
	add.s64 	%rd17, %rd16, %rd1;
	add.s64 	%rd56, %rd17, 16;
	mul.wide.s32 	%rd20, %r19, 4;
	mov.u32 	%r36, %r1;
$L__BB0_4:
	.pragma "nounroll";
	mul.wide.s32 	%rd18, %r36, 4;
	add.s64 	%rd19, %rd2, %rd18;
	ld.global.f32 	%f9, [%rd19];
	ld.global.f32 	%f10, [%rd56+-16];
	fma.rn.f32 	%f11, %f9, %f10, %f52;
	st.global.f32 	[%rd3], %f11;
	add.s64 	%rd21, %rd19, %rd20;
	ld.global.f32 	%f12, [%rd21];
	ld.global.f32 	%f13, [%rd56+-12];
	fma.rn.f32 	%f14, %f12, %f13, %f11;
	st.global.f32 	[%rd3], %f14;
	add.s64 	%rd22, %rd21, %rd20;
	ld.global.f32 	%f15, [%rd22];
	ld.global.f32 	%f16, [%rd56+-8];
	fma.rn.f32 	%f17, %f15, %f16, %f14;
	st.global.f32 	[%rd3], %f17;
	add.s64 	%rd23, %rd22, %rd20;
	ld.global.f32 	%f18, [%rd23];
	ld.global.f32 	%f19, [%rd56+-4];
	fma.rn.f32 	%f20, %f18, %f19, %f17;
	st.global.f32 	[%rd3], %f20;
	add.s64 	%rd24, %rd23, %rd20;
	ld.global.f32 	%f21, [%rd24];
	ld.global.f32 	%f22, [%rd56];
	fma.rn.f32 	%f23, %f21, %f22, %f20;
	st.global.f32 	[%rd3], %f23;
	add.s64 	%rd25, %rd24, %rd20;
	ld.global.f32 	%f24, [%rd25];
	ld.global.f32 	%f25, [%rd56+4];
	fma.rn.f32 	%f26, %f24, %f25, %f23;
	st.global.f32 	[%rd3], %f26;
	add.s64 	%rd26, %rd25, %rd20;
	ld.global.f32 	%f27, [%rd26];
	ld.global.f32 	%f28, [%rd56+8];
	fma.rn.f32 	%f29, %f27, %f28, %f26;
	st.global.f32 	[%rd3], %f29;
	add.s64 	%rd27, %rd26, %rd20;
	ld.global.f32 	%f30, [%rd27];
	ld.global.f32 	%f31, [%rd56+12];
	fma.rn.f32 	%f52, %f30, %f31, %f29;
	st.global.f32 	[%rd3], %f52;
	add.s32 	%r37, %r37, 8;
	add.s32 	%r36, %r36, %r7;
	add.s64 	%rd56, %rd56, 32;
	setp.ne.s32 	%p6, %r37, 0;
	@%p6 bra 	$L__BB0_4;
$L__BB0_5:
	setp.eq.s32 	%p7, %r4, 0;
	@%p7 bra 	$L__BB0_13;
	and.b32  	%r13, %r18, 3;
	setp.lt.u32 	%p8, %r4, 4;
	@%p8 bra 	$L__BB0_8;
	mad.lo.s32 	%r29, %r39, %r19, %r1;
	mul.wide.s32 	%rd28, %r29, 4;
	add.s64 	%rd29, %rd2, %rd28;
	ld.global.f32 	%f32, [%rd29];
	add.s32 	%r30, %r39, %r3;
	mul.wide.u32 	%rd30, %r30, 4;
	add.s64 	%rd31, %rd1, %rd30;
	ld.global.f32 	%f33, [%rd31];
	fma.rn.f32 	%f34, %f32, %f33, %f52;
	st.global.f32 	[%rd3], %f34;
	mul.wide.s32 	%rd32, %r19, 4;
	add.s64 	%rd33, %rd29, %rd32;
	ld.global.f32 	%f35, [%rd33];
	cvt.u64.u32 	%rd34, %r3;
	cvt.u64.u32 	%rd35, %r39;
	add.s64 	%rd36, %rd35, %rd34;
	shl.b64 	%rd37, %rd36, 2;
	add.s64 	%rd38, %rd1, %rd37;
	ld.global.f32 	%f36, [%rd38+4];
	fma.rn.f32 	%f37, %f35, %f36, %f34;
	st.global.f32 	[%rd3], %f37;
	add.s64 	%rd39, %rd33, %rd32;
	ld.global.f32 	%f38, [%rd39];
	ld.global.f32 	%f39, [%rd38+8];
	fma.rn.f32 	%f40, %f38, %f39, %f37;
	st.global.f32 	[%rd3], %f40;
	add.s64 	%rd40, %rd39, %rd32;
	ld.global.f32 	%f41, [%rd40];
	ld.global.f32 	%f42, [%rd38+12];
	fma.rn.f32 	%f52, %f41, %f42, %f40;
	st.global.f32 	[%rd3], %f52;
	add.s32 	%r39, %r39, 4;
$L__BB0_8:
	setp.eq.s32 	%p9, %r13, 0;
	@%p9 bra 	$L__BB0_13;
	setp.eq.s32 	%p10, %r13, 1;
	@%p10 bra 	$L__BB0_11;
	mad.lo.s32 	%r31, %r39, %r19, %r1;
	mul.wide.s32 	%rd41, %r31, 4;
	add.s64 	%rd42, %rd2, %rd41;
	ld.global.f32 	%f43, [%rd42];
	add.s32 	%r32, %r39, %r3;
	mul.wide.u32 	%rd43, %r32, 4;
	add.s64 	%rd44, %rd1, %rd43;
	ld.global.f32 	%f44, [%rd44];
	fma.rn.f32 	%f45, %f43, %f44, %f52;
	st.global.f32 	[%rd3], %f45;
	mul.wide.s32 	%rd45, %r19, 4;
	add.s64 	%rd46, %rd42, %rd45;
	ld.global.f32 	%f46, [%rd46];
	cvt.u64.u32 	%rd47, %r3;
	cvt.u64.u32 	%rd48, %r39;
	add.s64 	%rd49, %rd48, %rd47;
	shl.b64 	%rd50, %rd49, 2;
	add.s64 	%rd51, %rd1, %rd50;
	ld.global.f32 	%f47, [%rd51+4];
	fma.rn.f32 	%f52, %f46, %f47, %f45;
	st.global.f32 	[%rd3], %f52;
	add.s32 	%r39, %r39, 2;
$L__BB0_11:
	and.b32  	%r33, %r18, 1;
	setp.eq.b32 	%p11, %r33, 1;
	not.pred 	%p12, %p11;
	@%p12 bra 	$L__BB0_13;
	mad.lo.s32 	%r34, %r39, %r19, %r1;
	mul.wide.s32 	%rd52, %r34, 4;
	add.s64 	%rd53, %rd2, %rd52;
	ld.global.f32 	%f48, [%rd53];
	add.s32 	%r35, %r39, %r3;
	mul.wide.u32 	%rd54, %r35, 4;
	add.s64 	%rd55, %rd1, %rd54;
	ld.global.f32 	%f49, [%rd55];
	fma.rn.f32 	%f50, %f48, %f49, %f52;
	st.global.f32 	[%rd3], %f50;
$L__BB0_13:
	ret;

}
	// .globl	_Z8backwardiiifPfS_S_S_
.visible .entry _Z8backwardiiifPfS_S_S_(
	.param .u32 _Z8backwardiiifPfS_S_S__param_0,
	.param .u32 _Z8backwardiiifPfS_S_S__param_1,
	.param .u32 _Z8backwardiiifPfS_S_S__param_2,
	.param .f32 _Z8backwardiiifPfS_S_S__param_3,
	.param .u64 .ptr .align 1 _Z8backwardiiifPfS_S_S__param_4,
	.param .u64 .ptr .align 1 _Z8backwardiiifPfS_S_S__param_5,
	.param .u64 .ptr .align 1 _Z8backwardiiifPfS_S_S__param_6,
	.param .u64 .ptr .align 1 _Z8backwardiiifPfS_S_S__param_7
)
{
	.reg .pred 	%p<4>;
	.reg .b32 	%r<13>;
	.reg .b64 	%rd<5>;

	ld.param.u32 	%r4, [_Z8backwardiiifPfS_S_S__param_0];
	ld.param.u32 	%r3, [_Z8backwardiiifPfS_S_S__param_2];
	ld.param.u64 	%rd1, [_Z8backwardiiifPfS_S_S__param_7];
	mov.u32 	%r5, %ctaid.x;
	mov.u32 	%r6, %ntid.x;
	mov.u32 	%r7, %tid.x;
	mad.lo.s32 	%r1, %r5, %r6, %r7;
	mov.u32 	%r8, %ctaid.y;
	mov.u32 	%r9, %ntid.y;
	mov.u32 	%r10, %tid.y;
	mad.lo.s32 	%r2, %r8, %r9, %r10;
	setp.ge.s32 	%p1, %r2, %r4;
	setp.ge.s32 	%p2, %r1, %r3;
	or.pred  	%p3, %p1, %p2;
	@%p3 bra 	$L__BB1_2;
	cvta.to.global.u64 	%rd2, %rd1;
	mad.lo.s32 	%r11, %r3, %r2, %r1;
	mul.wide.s32 	%rd3, %r11, 4;
	add.s64 	%rd4, %rd2, %rd3;
	mov.b32 	%r12, 0;
	st.global.u32 	[%rd4], %r12;
$L__BB1_2:
	ret;

}
	// .globl	_Z12update_layeriiifPfS_S_S_
.visible .entry _Z12update_layeriiifPfS_S_S_(
	.param .u32 _Z12update_layeriiifPfS_S_S__param_0,
	.param .u32 _Z12update_layeriiifPfS_S_S__param_1,
	.param .u32 _Z12update_layeriiifPfS_S_S__param_2,
	.param .f32 _Z12update_layeriiifPfS_S_S__param_3,
	.param .u64 .ptr .align 1 _Z12update_layeriiifPfS_S_S__param_4,
	.param .u64 .ptr .align 1 _Z12update_layeriiifPfS_S_S__param_5,
	.param .u64 .ptr .align 1 _Z12update_layeriiifPfS_S_S__param_6,
	.param .u64 .ptr .align 1 _Z12update_layeriiifPfS_S_S__param_7
)
{
	.reg .pred 	%p<13>;
	.reg .b32 	%r<44>;
	.reg .b32 	%f<109>;
	.reg .b64 	%rd<58>;

	ld.param.u32 	%r20, [_Z12update_layeriiifPfS_S_S__param_0];
	ld.param.u32 	%r21, [_Z12update_layeriiifPfS_S_S__param_1];
	ld.param.u32 	%r22, [_Z12update_layeriiifPfS_S_S__param_2];
	ld.param.f32 	%f25, [_Z12update_layeriiifPfS_S_S__param_3];
	ld.param.u64 	%rd4, [_Z12update_layeriiifPfS_S_S__param_5];
	ld.param.u64 	%rd5, [_Z12update_layeriiifPfS_S_S__param_6];
	ld.param.u64 	%rd6, [_Z12update_layeriiifPfS_S_S__param_7];
	cvta.to.global.u64 	%rd1, %rd6;
	cvta.to.global.u64 	%rd2, %rd5;
	mov.u32 	%r23, %ctaid.x;
	mov.u32 	%r24, %ntid.x;
	mov.u32 	%r25, %tid.x;
	mad.lo.s32 	%r1, %r23, %r24, %r25;
	mov.u32 	%r26, %ctaid.y;
	mov.u32 	%r27, %ntid.y;
	mov.u32 	%r28, %tid.y;
	mad.lo.s32 	%r2, %r26, %r27, %r28;
	setp.ge.s32 	%p1, %r2, %r21;
	setp.ge.s32 	%p2, %r1, %r20;
	or.pred  	%p3, %p2, %p1;
	@%p3 bra 	$L__BB2_14;
	setp.lt.s32 	%p4, %r22, 1;
	mov.f32 	%f107, 0f00000000;
	mov.f32 	%f108, %f107;
	@%p4 bra 	$L__BB2_13;
	and.b32  	%r3, %r22, 7;
	setp.lt.u32 	%p5, %r22, 8;
	mov.f32 	%f108, 0f00000000;
	mov.b32 	%r42, 0;
	mov.f32 	%f107, %f108;
	@%p5 bra 	$L__BB2_5;
	and.b32  	%r42, %r22, 2147483640;
	neg.s32 	%r40, %r42;
	shl.b32 	%r6, %r20, 3;
	shl.b32 	%r7, %r21, 3;
	mov.f32 	%f108, 0f00000000;
	mul.wide.s32 	%rd11, %r21, 4;
	mul.wide.s32 	%rd13, %r20, 4;
	mov.u32 	%r38, %r2;
	mov.u32 	%r39, %r1;
$L__BB2_4:
	.pragma "nounroll";
	mul.wide.s32 	%rd7, %r38, 4;
	add.s64 	%rd8, %rd2, %rd7;
	ld.global.f32 	%f30, [%rd8];
	mul.wide.s32 	%rd9, %r39, 4;
	add.s64 	%rd10, %rd1, %rd9;
	ld.global.f32 	%f31, [%rd10];
	fma.rn.f32 	%f32, %f30, %f31, %f107;
	add.f32 	%f33, %f108, %f31;
	add.s64 	%rd12, %rd8, %rd11;
	ld.global.f32 	%f34, [%rd12];
	add.s64 	%rd14, %rd10, %rd13;
	ld.global.f32 	%f35, [%rd14];
	fma.rn.f32 	%f36, %f34, %f35, %f32;
	add.f32 	%f37, %f33, %f35;
	add.s64 	%rd15, %rd12, %rd11;
	ld.global.f32 	%f38, [%rd15];
	add.s64 	%rd16, %rd14, %rd13;
	ld.global.f32 	%f39, [%rd16];
	fma.rn.f32 	%f40, %f38, %f39, %f36;
	add.f32 	%f41, %f37, %f39;
	add.s64 	%rd17, %rd15, %rd11;
	ld.global.f32 	%f42, [%rd17];
	add.s64 	%rd18, %rd16, %rd13;
	ld.global.f32 	%f43, [%rd18];
	fma.rn.f32 	%f44, %f42, %f43, %f40;
	add.f32 	%f45, %f41, %f43;
	add.s64 	%rd19, %rd17, %rd11;
	ld.global.f32 	%f46, [%rd19];
	add.s64 	%rd20, %rd18, %rd13;
	ld.global.f32 	%f47, [%rd20];
	fma.rn.f32 	%f48, %f46, %f47, %f44;
	add.f32 	%f49, %f45, %f47;
	add.s64 	%rd21, %rd19, %rd11;
	ld.global.f32 	%f50, [%rd21];
	add.s64 	%rd22, %rd20, %rd13;
	ld.global.f32 	%f51, [%rd22];
	fma.rn.f32 	%f52, %f50, %f51, %f48;
	add.f32 	%f53, %f49, %f51;
	add.s64 	%rd23, %rd21, %rd11;
	ld.global.f32 	%f54, [%rd23];
	add.s64 	%rd24, %rd22, %rd13;
	ld.global.f32 	%f55, [%rd24];
	fma.rn.f32 	%f56, %f54, %f55, %f52;
	add.f32 	%f57, %f53, %f55;
	add.s64 	%rd25, %rd23, %rd11;
	ld.global.f32 	%f58, [%rd25];
	add.s64 	%rd26, %rd24, %rd13;
	ld.global.f32 	%f59, [%rd26];
	fma.rn.f32 	%f107, %f58, %f59, %f56;
	add.f32 	%f108, %f57, %f59;
	add.s32 	%r40, %r40, 8;
	add.s32 	%r39, %r39, %r6;
	add.s32 	%r38, %r38, %r7;
	setp.ne.s32 	%p6, %r40, 0;
	@%p6 bra 	$L__BB2_4;
$L__BB2_5:
	setp.eq.s32 	%p7, %r3, 0;
	@%p7 bra 	$L__BB2_13;
	and.b32  	%r15, %r22, 3;
	setp.lt.u32 	%p8, %r3, 4;
	@%p8 bra 	$L__BB2_8;
	mad.lo.s32 	%r30, %r42, %r21, %r2;
	mul.wide.s32 	%rd27, %r30, 4;
	add.s64 	%rd28, %rd2, %rd27;
	ld.global.f32 	%f61, [%rd28];
	mad.lo.s32 	%r31, %r42, %r20, %r1;
	mul.wide.s32 	%rd29, %r31, 4;
	add.s64 	%rd30, %rd1, %rd29;
	ld.global.f32 	%f62, [%rd30];
	fma.rn.f32 	%f63, %f61, %f62, %f107;
	add.f32 	%f64, %f108, %f62;
	mul.wide.s32 	%rd31, %r21, 4;
	add.s64 	%rd32, %rd28, %rd31;
	ld.global.f32 	%f65, [%rd32];
	mul.wide.s32 	%rd33, %r20, 4;
	add.s64 	%rd34, %rd30, %rd33;
	ld.global.f32 	%f66, [%rd34];
	fma.rn.f32 	%f67, %f65, %f66, %f63;
	add.f32 	%f68, %f64, %f66;
	add.s64 	%rd35, %rd32, %rd31;
	ld.global.f32 	%f69, [%rd35];
	add.s64 	%rd36, %rd34, %rd33;
	ld.global.f32 	%f70, [%rd36];
	fma.rn.f32 	%f71, %f69, %f70, %f67;
	add.f32 	%f72, %f68, %f70;
	add.s64 	%rd37, %rd35, %rd31;
	ld.global.f32 	%f73, [%rd37];
	add.s64 	%rd38, %rd36, %rd33;
	ld.global.f32 	%f74, [%rd38];
	fma.rn.f32 	%f107, %f73, %f74, %f71;
	add.f32 	%f108, %f72, %f74;
	add.s32 	%r42, %r42, 4;
$L__BB2_8:
	setp.eq.s32 	%p9, %r15, 0;
	@%p9 bra 	$L__BB2_13;
	setp.eq.s32 	%p10, %r15, 1;
	@%p10 bra 	$L__BB2_11;
	mad.lo.s32 	%r32, %r42, %r21, %r2;
	mul.wide.s32 	%rd39, %r32, 4;
	add.s64 	%rd40, %rd2, %rd39;
	ld.global.f32 	%f76, [%rd40];
	mad.lo.s32 	%r33, %r42, %r20, %r1;
	mul.wide.s32 	%rd41, %r33, 4;
	add.s64 	%rd42, %rd1, %rd41;
	ld.global.f32 	%f77, [%rd42];
	fma.rn.f32 	%f78, %f76, %f77, %f107;
	add.f32 	%f79, %f108, %f77;
	mul.wide.s32 	%rd43, %r21, 4;
	add.s64 	%rd44, %rd40, %rd43;
	ld.global.f32 	%f80, [%rd44];
	mul.wide.s32 	%rd45, %r20, 4;
	add.s64 	%rd46, %rd42, %rd45;
	ld.global.f32 	%f81, [%rd46];
	fma.rn.f32 	%f107, %f80, %f81, %f78;
	add.f32 	%f108, %f79, %f81;
	add.s32 	%r42, %r42, 2;
$L__BB2_11:
	and.b32  	%r34, %r22, 1;
	setp.eq.b32 	%p11, %r34, 1;
	not.pred 	%p12, %p11;
	@%p12 bra 	$L__BB2_13;
	mad.lo.s32 	%r35, %r42, %r21, %r2;
	mul.wide.s32 	%rd47, %r35, 4;
	add.s64 	%rd48, %rd2, %rd47;
	ld.global.f32 	%f82, [%rd48];
	mad.lo.s32 	%r36, %r42, %r20, %r1;
	mul.wide.s32 	%rd49, %r36, 4;
	add.s64 	%rd50, %rd1, %rd49;
	ld.global.f32 	%f83, [%rd50];
	fma.rn.f32 	%f107, %f82, %f83, %f107;
	add.f32 	%f108, %f108, %f83;
$L__BB2_13:
	ld.param.u64 	%rd57, [_Z12update_layeriiifPfS_S_S__param_4];
	mul.f32 	%f84, %f25, %f107;
	cvt.rn.f32.s32 	%f85, %r22;
	div.rn.f32 	%f86, %f84, %f85;
	mad.lo.s32 	%r37, %r2, %r20, %r1;
	cvta.to.global.u64 	%rd51, %rd57;
	mul.wide.s32 	%rd52, %r37, 4;
	add.s64 	%rd53, %rd51, %rd52;
	ld.global.f32 	%f87, [%rd53];
	sub.f32 	%f88, %f87, %f86;
	st.global.f32 	[%rd53], %f88;
	mul.f32 	%f89, %f25, %f108;
	div.rn.f32 	%f90, %f89, %f85;
	cvta.to.global.u64 	%rd54, %rd4;
	mul.wide.s32 	%rd55, %r1, 4;
	add.s64 	%rd56, %rd54, %rd55;
	ld.global.f32 	%f91, [%rd56];
	sub.f32 	%f92, %f91, %f90;
	st.global.f32 	[%rd56], %f92;
$L__BB2_14:
	ret;

}
	// .globl	_Z4reluiiPfS_
.visible .entry _Z4reluiiPfS_(
	.param .u32 _Z4reluiiPfS__param_0,
	.param .u32 _Z4reluiiPfS__param_1,
	.param .u64 .ptr .align 1 _Z4reluiiPfS__param_2,
	.param .u64 .ptr .align 1 _Z4reluiiPfS__param_3
)
{
	.reg .pred 	%p<4>;
	.reg .b32 	%r<12>;
	.reg .b32 	%f<3>;
	.reg .b64 	%rd<8>;

	ld.param.u32 	%r3, [_Z4reluiiPfS__param_0];
	ld.param.u32 	%r4, [_Z4reluiiPfS__param_1];
	ld.param.u64 	%rd1, [_Z4reluiiPfS__param_2];
	ld.param.u64 	%rd2, [_Z4reluiiPfS__param_3];
	mov.u32 	%r5, %ctaid.x;
	mov.u32 	%r6, %ntid.x;
	mov.u32 	%r7, %tid.x;
	mad.lo.s32 	%r1, %r5, %r6, %r7;
	mov.u32 	%r8, %ctaid.y;
	mov.u32 	%r9, %ntid.y;
	mov.u32 	%r10, %tid.y;
	mad.lo.s32 	%r2, %r8, %r9, %r10;
	setp.ge.s32 	%p1, %r2, %r3;
	setp.ge.s32 	%p2, %r1, %r4;
	or.pred  	%p3, %p1, %p2;
	@%p3 bra 	$L__BB3_2;
	cvta.to.global.u64 	%rd3, %rd1;
	cvta.to.global.u64 	%rd4, %rd2;
	mad.lo.s32 	%r11, %r2, %r3, %r1;
	mul.wide.s32 	%rd5, %r11, 4;
	add.s64 	%rd6, %rd3, %rd5;
	ld.global.f32 	%f1, [%rd6];
	max.f32 	%f2, %f1, 0f00000000;
	add.s64 	%rd7, %rd4, %rd5;
	st.global.f32 	[%rd7], %f2;
$L__BB3_2:
	ret;

}
	// .globl	_Z14relu_backwardsiiiPfS_S_
.visible .entry _Z14relu_backwardsiiiPfS_S_(
	.param .u32 _Z14relu_backwardsiiiPfS_S__param_0,
	.param .u32 _Z14relu_backwardsiiiPfS_S__param_1,
	.param .u32 _Z14relu_backwardsiiiPfS_S__param_2,
	.param .u64 .ptr .align 1 _Z14relu_backwardsiiiPfS_S__param_3,
	.param .u64 .ptr .align 1 _Z14relu_backwardsiiiPfS_S__param_4,
	.param .u64 .ptr .align 1 _Z14relu_backwardsiiiPfS_S__param_5
)
{
	.reg .pred 	%p<5>;
	.reg .b32 	%r<12>;
	.reg .b32 	%f<6>;
	.reg .b64 	%rd<13>;

	ld.param.u32 	%r4, [_Z14relu_backwardsiiiPfS_S__param_0];
	ld.param.u32 	%r5, [_Z14relu_backwardsiiiPfS_S__param_1];
	ld.param.u64 	%rd1, [_Z14relu_backwardsiiiPfS_S__param_3];
	ld.param.u64 	%rd2, [_Z14relu_backwardsiiiPfS_S__param_4];
	ld.param.u64 	%rd3, [_Z14relu_backwardsiiiPfS_S__param_5];
	mov.u32 	%r6, %ctaid.x;
	mov.u32 	%r7, %ntid.x;
	mov.u32 	%r8, %tid.x;
	mad.lo.s32 	%r1, %r6, %r7, %r8;
	mov.u32 	%r9, %ctaid.y;
	mov.u32 	%r10, %ntid.y;
	mov.u32 	%r11, %tid.y;
	mad.lo.s32 	%r2, %r9, %r10, %r11;
	setp.ge.s32 	%p1, %r2, %r4;
	setp.ge.s32 	%p2, %r1, %r5;
	or.pred  	%p3, %p1, %p2;
	@%p3 bra 	$L__BB4_4;
	cvta.to.global.u64 	%rd4, %rd1;
	mad.lo.s32 	%r3, %r2, %r4, %r1;
	mul.wide.s32 	%rd5, %r3, 4;
	add.s64 	%rd6, %rd4, %rd5;
	ld.global.f32 	%f4, [%rd6];
	setp.leu.f32 	%p4, %f4, 0f00000000;
	mov.f32 	%f5, 0f00000000;
	@%p4 bra 	$L__BB4_3;
	cvta.to.global.u64 	%rd7, %rd2;
	add.s64 	%rd9, %rd7, %rd5;
	ld.global.f32 	%f5, [%rd9];
$L__BB4_3:
	cvta.to.global.u64 	%rd10, %rd3;
	add.s64 	%rd12, %rd10, %rd5;
	st.global.f32 	[%rd12], %f5;
$L__BB4_4:
	ret;

}
	// .globl	_Z7softmaxiiPfS_
.visible .entry _Z7softmaxiiPfS_(
	.param .u32 _Z7softmaxiiPfS__param_0,
	.param .u32 _Z7softmaxiiPfS__param_1,
	.param .u64 .ptr .align 1 _Z7softmaxiiPfS__param_2,
	.param .u64 .ptr .align 1 _Z7softmaxiiPfS__param_3
)
{
	.reg .pred 	%p<22>;
	.reg .b32 	%r<97>;
	.reg .b32 	%f<306>;
	.reg .b64 	%rd<58>;

	ld.param.u32 	%r33, [_Z7softmaxiiPfS__param_0];
	ld.param.u32 	%r34, [_Z7softmaxiiPfS__param_1];
	ld.param.u64 	%rd13, [_Z7softmaxiiPfS__param_2];
	ld.param.u64 	%rd12, [_Z7softmaxiiPfS__param_3];
	cvta.to.global.u64 	%rd1, %rd13;
	mov.u32 	%r35, %ctaid.x;
	mov.u32 	%r36, %ntid.x;
	mov.u32 	%r37, %tid.x;
	mad.lo.s32 	%r1, %r35, %r36, %r37;
	mov.u32 	%r38, %ctaid.y;
	mov.u32 	%r39, %ntid.y;
	mov.u32 	%r40, %tid.y;
	mad.lo.s32 	%r2, %r38, %r39, %r40;
	setp.ge.s32 	%p1, %r2, %r34;
	setp.ge.s32 	%p2, %r1, %r33;
	or.pred  	%p3, %p2, %p1;
	@%p3 bra 	$L__BB5_28;
	mul.lo.s32 	%r3, %r2, %r33;
	mul.wide.s32 	%rd14, %r3, 4;
	add.s64 	%rd2, %rd1, %rd14;
	ld.global.f32 	%f296, [%rd2];
	setp.lt.s32 	%p4, %r33, 2;
	@%p4 bra 	$L__BB5_15;
	add.s32 	%r4, %r33, -1;
	add.s32 	%r42, %r33, -2;
	and.b32  	%r5, %r4, 15;
	setp.lt.u32 	%p5, %r42, 15;
	mov.b32 	%r88, 1;
	@%p5 bra 	$L__BB5_6;
	and.b32  	%r44, %r4, -16;
	neg.s32 	%r92, %r44;
	add.s32 	%r45, %r3, 1;
	mul.wide.u32 	%rd15, %r45, 4;
	add.s64 	%rd16, %rd15, %rd1;
	add.s64 	%rd56, %rd16, 32;
	mov.b32 	%r91, 0;
$L__BB5_4:
	.pragma "nounroll";
	ld.global.f32 	%f28, [%rd56+-32];
	max.f32 	%f29, %f296, %f28;
	ld.global.f32 	%f30, [%rd56+-28];
	max.f32 	%f31, %f29, %f30;
	ld.global.f32 	%f32, [%rd56+-24];
	max.f32 	%f33, %f31, %f32;
	ld.global.f32 	%f34, [%rd56+-20];
	max.f32 	%f35, %f33, %f34;
	ld.global.f32 	%f36, [%rd56+-16];
	max.f32 	%f37, %f35, %f36;
	ld.global.f32 	%f38, [%rd56+-12];
	max.f32 	%f39, %f37, %f38;
	ld.global.f32 	%f40, [%rd56+-8];
	max.f32 	%f41, %f39, %f40;
	ld.global.f32 	%f42, [%rd56+-4];
	max.f32 	%f43, %f41, %f42;
	ld.global.f32 	%f44, [%rd56];
	max.f32 	%f45, %f43, %f44;
	ld.global.f32 	%f46, [%rd56+4];
	max.f32 	%f47, %f45, %f46;
	ld.global.f32 	%f48, [%rd56+8];
	max.f32 	%f49, %f47, %f48;
	ld.global.f32 	%f50, [%rd56+12];
	max.f32 	%f51, %f49, %f50;
	ld.global.f32 	%f52, [%rd56+16];
	max.f32 	%f53, %f51, %f52;
	ld.global.f32 	%f54, [%rd56+20];
	max.f32 	%f55, %f53, %f54;
	ld.global.f32 	%f56, [%rd56+24];
	max.f32 	%f57, %f55, %f56;
	ld.global.f32 	%f58, [%rd56+28];
	max.f32 	%f296, %f57, %f58;
	add.s32 	%r92, %r92, 16;
	add.s32 	%r91, %r91, 16;
	add.s64 	%rd56, %rd56, 64;
	setp.eq.s32 	%p6, %r92, 0;
	@%p6 bra 	$L__BB5_5;
	bra.uni 	$L__BB5_4;
$L__BB5_5:
	add.s32 	%r88, %r91, 1;
$L__BB5_6:
	setp.eq.s32 	%p7, %r5, 0;
	@%p7 bra 	$L__BB5_15;
	and.b32  	%r9, %r4, 7;
	setp.lt.u32 	%p8, %r5, 8;
	@%p8 bra 	$L__BB5_9;
	add.s32 	%r46, %r88, %r3;
	mul.wide.u32 	%rd17, %r46, 4;
	add.s64 	%rd18, %rd1, %rd17;
	ld.global.f32 	%f60, [%rd18];
	max.f32 	%f61, %f296, %f60;
	cvt.u64.u32 	%rd19, %r3;
	cvt.u64.u32 	%rd20, %r88;
	add.s64 	%rd21, %rd20, %rd19;
	shl.b64 	%rd22, %rd21, 2;
	add.s64 	%rd23, %rd1, %rd22;
	ld.global.f32 	%f62, [%rd23+4];
	max.f32 	%f63, %f61, %f62;
	ld.global.f32 	%f64, [%rd23+8];
	max.f32 	%f65, %f63, %f64;
	ld.global.f32 	%f66, [%rd23+12];
	max.f32 	%f67, %f65, %f66;
	ld.global.f32 	%f68, [%rd23+16];
	max.f32 	%f69, %f67, %f68;
	ld.global.f32 	%f70, [%rd23+20];
	max.f32 	%f71, %f69, %f70;
	ld.global.f32 	%f72, [%rd23+24];
	max.f32 	%f73, %f71, %f72;
	ld.global.f32 	%f74, [%rd23+28];
	max.f32 	%f296, %f73, %f74;
	add.s32 	%r88, %r88, 8;
$L__BB5_9:
	setp.eq.s32 	%p9, %r9, 0;
	@%p9 bra 	$L__BB5_15;
	and.b32  	%r12, %r4, 3;
	setp.lt.u32 	%p10, %r9, 4;
	@%p10 bra 	$L__BB5_12;
	add.s32 	%r47, %r88, %r3;
	mul.wide.u32 	%rd24, %r47, 4;
	add.s64 	%rd25, %rd1, %rd24;
	ld.global.f32 	%f76, [%rd25];
	max.f32 	%f77, %f296, %f76;
	cvt.u64.u32 	%rd26, %r3;
	cvt.u64.u32 	%rd27, %r88;
	add.s64 	%rd28, %rd27, %rd26;
	shl.b64 	%rd29, %rd28, 2;
	add.s64 	%rd30, %rd1, %rd29;
	ld.global.f32 	%f78, [%rd30+4];
	max.f32 	%f79, %f77, %f78;
	ld.global.f32 	%f80, [%rd30+8];
	max.f32 	%f81, %f79, %f80;
	ld.global.f32 	%f82, [%rd30+12];
	max.f32 	%f296, %f81, %f82;
	add.s32 	%r88, %r88, 4;
$L__BB5_12:
	setp.eq.s32 	%p11, %r12, 0;
	@%p11 bra 	$L__BB5_15;
	add.s32 	%r48, %r88, %r3;
	mul.wide.u32 	%rd31, %r48, 4;
	add.s64 	%rd55, %rd1, %rd31;
	neg.s32 	%r90, %r12;
$L__BB5_14:
	.pragma "nounroll";
	ld.global.f32 	%f83, [%rd55];
	max.f32 	%f296, %f296, %f83;
	add.s64 	%rd55, %rd55, 4;
	add.s32 	%r90, %r90, 1;
	setp.ne.s32 	%p12, %r90, 0;
	@%p12 bra 	$L__BB5_14;
$L__BB5_15:
	setp.lt.s32 	%p13, %r33, 1;
	mov.f32 	%f305, 0f00000000;
	@%p13 bra 	$L__BB5_27;
	and.b32  	%r18, %r33, 7;
	setp.lt.u32 	%p14, %r33, 8;
	mov.f32 	%f305, 0f00000000;
	mov.b32 	%r94, 0;
	@%p14 bra 	$L__BB5_19;
	and.b32  	%r94, %r33, 2147483640;
	neg.s32 	%r93, %r94;
	mul.wide.u32 	%rd32, %r3, 4;
	add.s64 	%rd33, %rd32, %rd1;
	add.s64 	%rd57, %rd33, 16;
	mov.f32 	%f305, 0f00000000;
$L__BB5_18:
	.pragma "nounroll";
	ld.global.f32 	%f88, [%rd57+-16];
	sub.f32 	%f89, %f88, %f296;
	fma.rn.f32 	%f90, %f89, 0f3BBB989D, 0f3F000000;
	cvt.sat.f32.f32 	%f91, %f90;
	mov.f32 	%f92, 0f4B400001;
	mov.f32 	%f93, 0f437C0000;
	fma.rm.f32 	%f94, %f91, %f93, %f92;
	add.f32 	%f95, %f94, 0fCB40007F;
	neg.f32 	%f96, %f95;
	fma.rn.f32 	%f97, %f89, 0f3FB8AA3B, %f96;
	fma.rn.f32 	%f98, %f89, 0f32A57060, %f97;
	mov.b32 	%r50, %f94;
	shl.b32 	%r51, %r50, 23;
	mov.b32 	%f99, %r51;
	ex2.approx.ftz.f32 	%f100, %f98;
	fma.rn.f32 	%f101, %f100, %f99, %f305;
	ld.global.f32 	%f102, [%rd57+-12];
	sub.f32 	%f103, %f102, %f296;
	fma.rn.f32 	%f104, %f103, 0f3BBB989D, 0f3F000000;
	cvt.sat.f32.f32 	%f105, %f104;
	fma.rm.f32 	%f106, %f105, %f93, %f92;
	add.f32 	%f107, %f106, 0fCB40007F;
	neg.f32 	%f108, %f107;
	fma.rn.f32 	%f109, %f103, 0f3FB8AA3B, %f108;
	fma.rn.f32 	%f110, %f103, 0f32A57060, %f109;
	mov.b32 	%r52, %f106;
	shl.b32 	%r53, %r52, 23;
	mov.b32 	%f111, %r53;
	ex2.approx.ftz.f32 	%f112, %f110;
	fma.rn.f32 	%f113, %f112, %f111, %f101;
	ld.global.f32 	%f114, [%rd57+-8];
	sub.f32 	%f115, %f114, %f296;
	fma.rn.f32 	%f116, %f115, 0f3BBB989D, 0f3F000000;
	cvt.sat.f32.f32 	%f117, %f116;
	fma.rm.f32 	%f118, %f117, %f93, %f92;
	add.f32 	%f119, %f118, 0fCB40007F;
	neg.f32 	%f120, %f119;
	fma.rn.f32 	%f121, %f115, 0f3FB8AA3B, %f120;
	fma.rn.f32 	%f122, %f115, 0f32A57060, %f121;
	mov.b32 	%r54, %f118;
	shl.b32 	%r55, %r54, 23;
	mov.b32 	%f123, %r55;
	ex2.approx.ftz.f32 	%f124, %f122;
	fma.rn.f32 	%f125, %f124, %f123, %f113;
	ld.global.f32 	%f126, [%rd57+-4];
	sub.f32 	%f127, %f126, %f296;
	fma.rn.f32 	%f128, %f127, 0f3BBB989D, 0f3F000000;
	cvt.sat.f32.f32 	%f129, %f128;
	fma.rm.f32 	%f130, %f129, %f93, %f92;
	add.f32 	%f131, %f130, 0fCB40007F;
	neg.f32 	%f132, %f131;
	fma.rn.f32 	%f133, %f127, 0f3FB8AA3B, %f132;
	fma.rn.f32 	%f134, %f127, 0f32A57060, %f133;
	mov.b32 	%r56, %f130;
	shl.b32 	%r57, %r56, 23;
	mov.b32 	%f135, %r57;
	ex2.approx.ftz.f32 	%f136, %f134;
	fma.rn.f32 	%f137, %f136, %f135, %f125;
	ld.global.f32 	%f138, [%rd57];
	sub.f32 	%f139, %f138, %f296;
	fma.rn.f32 	%f140, %f139, 0f3BBB989D, 0f3F000000;
	cvt.sat.f32.f32 	%f141, %f140;
	fma.rm.f32 	%f142, %f141, %f93, %f92;
	add.f32 	%f143, %f142, 0fCB40007F;
	neg.f32 	%f144, %f143;
	fma.rn.f32 	%f145, %f139, 0f3FB8AA3B, %f144;
	fma.rn.f32 	%f146, %f139, 0f32A57060, %f145;
	mov.b32 	%r58, %f142;
	shl.b32 	%r59, %r58, 23;
	mov.b32 	%f147, %r59;
	ex2.approx.ftz.f32 	%f148, %f146;
	fma.rn.f32 	%f149, %f148, %f147, %f137;
	ld.global.f32 	%f150, [%rd57+4];
	sub.f32 	%f151, %f150, %f296;
	fma.rn.f32 	%f152, %f151, 0f3BBB989D, 0f3F000000;
	cvt.sat.f32.f32 	%f153, %f152;
	fma.rm.f32 	%f154, %f153, %f93, %f92;
	add.f32 	%f155, %f154, 0fCB40007F;
	neg.f32 	%f156, %f155;
	fma.rn.f32 	%f157, %f151, 0f3FB8AA3B, %f156;
	fma.rn.f32 	%f158, %f151, 0f32A57060, %f157;
	mov.b32 	%r60, %f154;
	shl.b32 	%r61, %r60, 23;
	mov.b32 	%f159, %r61;
	ex2.approx.ftz.f32 	%f160, %f158;
	fma.rn.f32 	%f161, %f160, %f159, %f149;
	ld.global.f32 	%f162, [%rd57+8];
	sub.f32 	%f163, %f162, %f296;
	fma.rn.f32 	%f164, %f163, 0f3BBB989D, 0f3F000000;
	cvt.sat.f32.f32 	%f165, %f164;
	fma.rm.f32 	%f166, %f165, %f93, %f92;
	add.f32 	%f167, %f166, 0fCB40007F;
	neg.f32 	%f168, %f167;
	fma.rn.f32 	%f169, %f163, 0f3FB8AA3B, %f168;
	fma.rn.f32 	%f170, %f163, 0f32A57060, %f169;
	mov.b32 	%r62, %f166;
	shl.b32 	%r63, %r62, 23;
	mov.b32 	%f171, %r63;
	ex2.approx.ftz.f32 	%f172, %f170;
	fma.rn.f32 	%f173, %f172, %f171, %f161;
	ld.global.f32 	%f174, [%rd57+12];
	sub.f32 	%f175, %f174, %f296;
	fma.rn.f32 	%f176, %f175, 0f3BBB989D, 0f3F000000;
	cvt.sat.f32.f32 	%f177, %f176;
	fma.rm.f32 	%f178, %f177, %f93, %f92;
	add.f32 	%f179, %f178, 0fCB40007F;
	neg.f32 	%f180, %f179;
	fma.rn.f32 	%f181, %f175, 0f3FB8AA3B, %f180;
	fma.rn.f32 	%f182, %f175, 0f32A57060, %f181;
	mov.b32 	%r64, %f178;
	shl.b32 	%r65, %r64, 23;
	mov.b32 	%f183, %r65;
	ex2.approx.ftz.f32 	%f184, %f182;
	fma.rn.f32 	%f305, %f184, %f183, %f173;
	add.s32 	%r93, %r93, 8;
	add.s64 	%rd57, %rd57, 32;
	setp.ne.s32 	%p15, %r93, 0;
	@%p15 bra 	$L__BB5_18;
$L__BB5_19:
	setp.eq.s32 	%p16, %r18, 0;
	@%p16 bra 	$L__BB5_27;
	and.b32  	%r28, %r33, 3;
	setp.lt.u32 	%p17, %r18, 4;
	@%p17 bra 	$L__BB5_22;
	add.s32 	%r66, %r94, %r3;
	mul.wide.u32 	%rd34, %r66, 4;
	add.s64 	%rd35, %rd1, %rd34;
	ld.global.f32 	%f186, [%rd35];
	sub.f32 	%f187, %f186, %f296;
	fma.rn.f32 	%f188, %f187, 0f3BBB989D, 0f3F000000;
	cvt.sat.f32.f32 	%f189, %f188;
	mov.f32 	%f190, 0f4B400001;
	mov.f32 	%f191, 0f437C0000;
	fma.rm.f32 	%f192, %f189, %f191, %f190;
	add.f32 	%f193, %f192, 0fCB40007F;
	neg.f32 	%f194, %f193;
	fma.rn.f32 	%f195, %f187, 0f3FB8AA3B, %f194;
	fma.rn.f32 	%f196, %f187, 0f32A57060, %f195;
	mov.b32 	%r67, %f192;
	shl.b32 	%r68, %r67, 23;
	mov.b32 	%f197, %r68;
	ex2.approx.ftz.f32 	%f198, %f196;
	fma.rn.f32 	%f199, %f198, %f197, %f305;
	cvt.u64.u32 	%rd36, %r3;
	cvt.u64.u32 	%rd37, %r94;
	add.s64 	%rd38, %rd37, %rd36;
	shl.b64 	%rd39, %rd38, 2;
	add.s64 	%rd40, %rd1, %rd39;
	ld.global.f32 	%f200, [%rd40+4];
	sub.f32 	%f201, %f200, %f296;
	fma.rn.f32 	%f202, %f201, 0f3BBB989D, 0f3F000000;
	cvt.sat.f32.f32 	%f203, %f202;
	fma.rm.f32 	%f204, %f203, %f191, %f190;
	add.f32 	%f205, %f204, 0fCB40007F;
	neg.f32 	%f206, %f205;
	fma.rn.f32 	%f207, %f201, 0f3FB8AA3B, %f206;
	fma.rn.f32 	%f208, %f201, 0f32A57060, %f207;
	mov.b32 	%r69, %f204;
	shl.b32 	%r70, %r69, 23;
	mov.b32 	%f209, %r70;
	ex2.approx.ftz.f32 	%f210, %f208;
	fma.rn.f32 	%f211, %f210, %f209, %f199;
	ld.global.f32 	%f212, [%rd40+8];
	sub.f32 	%f213, %f212, %f296;
	fma.rn.f32 	%f214, %f213, 0f3BBB989D, 0f3F000000;
	cvt.sat.f32.f32 	%f215, %f214;
	fma.rm.f32 	%f216, %f215, %f191, %f190;
	add.f32 	%f217, %f216, 0fCB40007F;
	neg.f32 	%f218, %f217;
	fma.rn.f32 	%f219, %f213, 0f3FB8AA3B, %f218;
	fma.rn.f32 	%f220, %f213, 0f32A57060, %f219;
	mov.b32 	%r71, %f216;
	shl.b32 	%r72, %r71, 23;
	mov.b32 	%f221, %r72;
	ex2.approx.ftz.f32 	%f222, %f220;
	fma.rn.f32 	%f223, %f222, %f221, %f211;
	ld.global.f32 	%f224, [%rd40+12];
	sub.f32 	%f225, %f224, %f296;
	fma.rn.f32 	%f226, %f225, 0f3BBB989D, 0f3F000000;
	cvt.sat.f32.f32 	%f227, %f226;
	fma.rm.f32 	%f228, %f227, %f191, %f190;
	add.f32 	%f229, %f228, 0fCB40007F;
	neg.f32 	%f230, %f229;
	fma.rn.f32 	%f231, %f225, 0f3FB8AA3B, %f230;
	fma.rn.f32 	%f232, %f225, 0f32A57060, %f231;
	mov.b32 	%r73, %f228;
	shl.b32 	%r74, %r73, 23;
	mov.b32 	%f233, %r74;
	ex2.approx.ftz.f32 	%f234, %f232;
	fma.rn.f32 	%f305, %f234, %f233, %f223;
	add.s32 	%r94, %r94, 4;
$L__BB5_22:
	setp.eq.s32 	%p18, %r28, 0;
	@%p18 bra 	$L__BB5_27;
	setp.eq.s32 	%p19, %r28, 1;
	@%p19 bra 	$L__BB5_25;
	add.s32 	%r75, %r94, %r3;
	mul.wide.u32 	%rd41, %r75, 4;
	add.s64 	%rd42, %rd1, %rd41;
	ld.global.f32 	%f236, [%rd42];
	sub.f32 	%f237, %f236, %f296;
	fma.rn.f32 	%f238, %f237, 0f3BBB989D, 0f3F000000;
	cvt.sat.f32.f32 	%f239, %f238;
	mov.f32 	%f240, 0f4B400001;
	mov.f32 	%f241, 0f437C0000;
	fma.rm.f32 	%f242, %f239, %f241, %f240;
	add.f32 	%f243, %f242, 0fCB40007F;
	neg.f32 	%f244, %f243;
	fma.rn.f32 	%f245, %f237, 0f3FB8AA3B, %f244;
	fma.rn.f32 	%f246, %f237, 0f32A57060, %f245;
	mov.b32 	%r76, %f242;
	shl.b32 	%r77, %r76, 23;
	mov.b32 	%f247, %r77;
	ex2.approx.ftz.f32 	%f248, %f246;
	fma.rn.f32 	%f249, %f248, %f247, %f305;
	cvt.u64.u32 	%rd43, %r3;
	cvt.u64.u32 	%rd44, %r94;
	add.s64 	%rd45, %rd44, %rd43;
	shl.b64 	%rd46, %rd45, 2;
	add.s64 	%rd47, %rd1, %rd46;
	ld.global.f32 	%f250, [%rd47+4];
	sub.f32 	%f251, %f250, %f296;
	fma.rn.f32 	%f252, %f251, 0f3BBB989D, 0f3F000000;
	cvt.sat.f32.f32 	%f253, %f252;
	fma.rm.f32 	%f254, %f253, %f241, %f240;
	add.f32 	%f255, %f254, 0fCB40007F;
	neg.f32 	%f256, %f255;
	fma.rn.f32 	%f257, %f251, 0f3FB8AA3B, %f256;
	fma.rn.f32 	%f258, %f251, 0f32A57060, %f257;
	mov.b32 	%r78, %f254;
	shl.b32 	%r79, %r78, 23;
	mov.b32 	%f259, %r79;
	ex2.approx.ftz.f32 	%f260, %f258;
	fma.rn.f32 	%f305, %f260, %f259, %f249;
	add.s32 	%r94, %r94, 2;
$L__BB5_25:
	and.b32  	%r80, %r33, 1;
	setp.eq.b32 	%p20, %r80, 1;
	not.pred 	%p21, %p20;
	@%p21 bra 	$L__BB5_27;
	add.s32 	%r81, %r94, %r3;
	mul.wide.u32 	%rd48, %r81, 4;
	add.s64 	%rd49, %rd1, %rd48;
	ld.global.f32 	%f261, [%rd49];
	sub.f32 	%f262, %f261, %f296;
	fma.rn.f32 	%f263, %f262, 0f3BBB989D, 0f3F000000;
	cvt.sat.f32.f32 	%f264, %f263;
	mov.f32 	%f265, 0f4B400001;
	mov.f32 	%f266, 0f437C0000;
	fma.rm.f32 	%f267, %f264, %f266, %f265;
	add.f32 	%f268, %f267, 0fCB40007F;
	neg.f32 	%f269, %f268;
	fma.rn.f32 	%f270, %f262, 0f3FB8AA3B, %f269;
	fma.rn.f32 	%f271, %f262, 0f32A57060, %f270;
	mov.b32 	%r82, %f267;
	shl.b32 	%r83, %r82, 23;
	mov.b32 	%f272, %r83;
	ex2.approx.ftz.f32 	%f273, %f271;
	fma.rn.f32 	%f305, %f273, %f272, %f305;
$L__BB5_27:
	add.s32 	%r84, %r3, %r1;
	mul.wide.s32 	%rd50, %r1, 4;
	add.s64 	%rd51, %rd2, %rd50;
	ld.global.f32 	%f274, [%rd51];
	sub.f32 	%f275, %f274, %f296;
	fma.rn.f32 	%f276, %f275, 0f3BBB989D, 0f3F000000;
	cvt.sat.f32.f32 	%f277, %f276;
	mov.f32 	%f278, 0f4B400001;
	mov.f32 	%f279, 0f437C0000;
	fma.rm.f32 	%f280, %f277, %f279, %f278;
	add.f32 	%f281, %f280, 0fCB40007F;
	neg.f32 	%f282, %f281;
	fma.rn.f32 	%f283, %f275, 0f3FB8AA3B, %f282;
	fma.rn.f32 	%f284, %f275, 0f32A57060, %f283;
	mov.b32 	%r85, %f280;
	shl.b32 	%r86, %r85, 23;
	mov.b32 	%f285, %r86;
	ex2.approx.ftz.f32 	%f286, %f284;
	mul.f32 	%f287, %f286, %f285;
	div.rn.f32 	%f288, %f287, %f305;
	cvta.to.global.u64 	%rd52, %rd12;
	mul.wide.s32 	%rd53, %r84, 4;
	add.s64 	%rd54, %rd52, %rd53;
	st.global.f32 	[%rd54], %f288;
$L__BB5_28:
	ret;

}
	// .globl	_Z13cross_entropyiiPfS_S_
.visible .entry _Z13cross_entropyiiPfS_S_(
	.param .u32 _Z13cross_entropyiiPfS_S__param_0,
	.param .u32 _Z13cross_entropyiiPfS_S__param_1,
	.param .u64 .ptr .align 1 _Z13cross_entropyiiPfS_S__param_2,
	.param .u64 .ptr .align 1 _Z13cross_entropyiiPfS_S__param_3,
	.param .u64 .ptr .align 1 _Z13cross_entropyiiPfS_S__param_4
)
{
	.reg .pred 	%p<19>;
	.reg .b32 	%r<105>;
	.reg .b32 	%f<19>;
	.reg .b64 	%rd<17>;
	.reg .b64 	%fd<152>;

	ld.param.u32 	%r40, [_Z13cross_entropyiiPfS_S__param_0];
	ld.param.u32 	%r41, [_Z13cross_entropyiiPfS_S__param_1];
	ld.param.u64 	%rd8, [_Z13cross_entropyiiPfS_S__param_2];
	ld.param.u64 	%rd9, [_Z13cross_entropyiiPfS_S__param_3];
	ld.param.u64 	%rd7, [_Z13cross_entropyiiPfS_S__param_4];
	cvta.to.global.u64 	%rd1, %rd8;
	cvta.to.global.u64 	%rd2, %rd9;
	mov.u32 	%r42, %ctaid.x;
	mov.u32 	%r43, %ntid.x;
	mov.u32 	%r44, %tid.x;
	mad.lo.s32 	%r1, %r42, %r43, %r44;
	setp.ge.s32 	%p1, %r1, %r41;
	@%p1 bra 	$L__BB6_30;
	setp.lt.s32 	%p2, %r40, 1;
	mov.f32 	%f18, 0f00000000;
	@%p2 bra 	$L__BB6_29;
	mul.lo.s32 	%r2, %r1, %r40;
	mov.b32 	%r46, 1127219200;
	mov.b32 	%r47, -2147483648;
	mov.b64 	%fd1, {%r47, %r46};
	setp.eq.s32 	%p3, %r40, 1;
	mov.f64 	%fd148, 0d0000000000000000;
	mov.b32 	%r100, 0;
	@%p3 bra 	$L__BB6_20;
	and.b32  	%r48, %r40, 2147483646;
	neg.s32 	%r91, %r48;
	add.s64 	%rd3, %rd1, 4;
	add.s64 	%rd4, %rd2, 4;
	mov.f32 	%f18, 0f00000000;
	mov.u32 	%r90, %r2;
$L__BB6_4:
	mul.wide.s32 	%rd10, %r90, 4;
	add.s64 	%rd5, %rd3, %rd10;
	add.s64 	%rd6, %rd4, %rd10;
	ld.global.f32 	%f2, [%rd6+-4];
	ld.global.f32 	%f13, [%rd5+-4];
	cvt.f64.f32 	%fd32, %f13;
	max.f64 	%fd142, %fd32, 0d3EB0C6F7A0B5ED8D;
	{
	.reg .b32 %temp; 
	mov.b64 	{%temp, %r92}, %fd142;
	}
	{
	.reg .b32 %temp; 
	mov.b64 	{%r93, %temp}, %fd142;
	}
	setp.gt.s32 	%p4, %r92, 1048575;
	mov.b32 	%r94, -1023;
	@%p4 bra 	$L__BB6_6;
	mul.f64 	%fd142, %fd142, 0d4350000000000000;
	{
	.reg .b32 %temp; 
	mov.b64 	{%temp, %r92}, %fd142;
	}
	{
	.reg .b32 %temp; 
	mov.b64 	{%r93, %temp}, %fd142;
	}
	mov.b32 	%r94, -1077;
$L__BB6_6:
	add.s32 	%r51, %r92, -1;
	setp.gt.u32 	%p5, %r51, 2146435070;
	@%p5 bra 	$L__BB6_10;
	shr.u32 	%r54, %r92, 20;
	add.s32 	%r95, %r94, %r54;
	and.b32  	%r55, %r92, 1048575;
	or.b32  	%r56, %r55, 1072693248;
	mov.b64 	%fd143, {%r93, %r56};
	setp.lt.u32 	%p7, %r56, 1073127583;
	@%p7 bra 	$L__BB6_9;
	{
	.reg .b32 %temp; 
	mov.b64 	{%r57, %temp}, %fd143;
	}
	{
	.reg .b32 %temp; 
	mov.b64 	{%temp, %r58}, %fd143;
	}
	add.s32 	%r59, %r58, -1048576;
	mov.b64 	%fd143, {%r57, %r59};
	add.s32 	%r95, %r95, 1;
$L__BB6_9:
	add.f64 	%fd34, %fd143, 0dBFF0000000000000;
	add.f64 	%fd35, %fd143, 0d3FF0000000000000;
	rcp.approx.ftz.f64 	%fd36, %fd35;
	neg.f64 	%fd37, %fd35;
	fma.rn.f64 	%fd38, %fd37, %fd36, 0d3FF0000000000000;
	fma.rn.f64 	%fd39, %fd38, %fd38, %fd38;
	fma.rn.f64 	%fd40, %fd39, %fd36, %fd36;
	mul.f64 	%fd41, %fd34, %fd40;
	fma.rn.f64 	%fd42, %fd34, %fd40, %fd41;
	mul.f64 	%fd43, %fd42, %fd42;
	fma.rn.f64 	%fd44, %fd43, 0d3EB1380B3AE80F1E, 0d3ED0EE258B7A8B04;
	fma.rn.f64 	%fd45, %fd44, %fd43, 0d3EF3B2669F02676F;
	fma.rn.f64 	%fd46, %fd45, %fd43, 0d3F1745CBA9AB0956;
	fma.rn.f64 	%fd47, %fd46, %fd43, 0d3F3C71C72D1B5154;
	fma.rn.f64 	%fd48, %fd47, %fd43, 0d3F624924923BE72D;
	fma.rn.f64 	%fd49, %fd48, %fd43, 0d3F8999999999A3C4;
	fma.rn.f64 	%fd50, %fd49, %fd43, 0d3FB5555555555554;
	sub.f64 	%fd51, %fd34, %fd42;
	add.f64 	%fd52, %fd51, %fd51;
	neg.f64 	%fd53, %fd42;
	fma.rn.f64 	%fd54, %fd53, %fd34, %fd52;
	mul.f64 	%fd55, %fd40, %fd54;
	mul.f64 	%fd56, %fd43, %fd50;
	fma.rn.f64 	%fd57, %fd56, %fd42, %fd55;
	xor.b32  	%r60, %r95, -2147483648;
	mov.b32 	%r61, 1127219200;
	mov.b64 	%fd58, {%r60, %r61};
	sub.f64 	%fd59, %fd58, %fd1;
	fma.rn.f64 	%fd60, %fd59, 0d3FE62E42FEFA39EF, %fd42;
	fma.rn.f64 	%fd61, %fd59, 0dBFE62E42FEFA39EF, %fd60;
	sub.f64 	%fd62, %fd61, %fd42;
	sub.f64 	%fd63, %fd57, %fd62;
	fma.rn.f64 	%fd64, %fd59, 0d3C7ABC9E3B39803F, %fd63;
	add.f64 	%fd144, %fd60, %fd64;
	bra.uni 	$L__BB6_11;
$L__BB6_10:
	fma.rn.f64 	%fd33, %fd142, 0d7FF0000000000000, 0d7FF0000000000000;
	{
	.reg .b32 %temp; 
	mov.b64 	{%temp, %r52}, %fd142;
	}
	and.b32  	%r53, %r52, 2147483647;
	setp.eq.s32 	%p6, %r53, 0;
	selp.f64 	%fd144, 0dFFF0000000000000, %fd33, %p6;
$L__BB6_11:
	cvt.f64.f32 	%fd65, %f2;
	mul.f64 	%fd66, %fd144, %fd65;
	cvt.f64.f32 	%fd67, %f18;
	sub.f64 	%fd68, %fd67, %fd66;
	cvt.rn.f32.f64 	%f3, %fd68;
	ld.global.f32 	%f4, [%rd6];
	ld.global.f32 	%f14, [%rd5];
	cvt.f64.f32 	%fd69, %f14;
	max.f64 	%fd145, %fd69, 0d3EB0C6F7A0B5ED8D;
	{
	.reg .b32 %temp; 
	mov.b64 	{%temp, %r96}, %fd145;
	}
	{
	.reg .b32 %temp; 
	mov.b64 	{%r97, %temp}, %fd145;
	}
	setp.gt.s32 	%p8, %r96, 1048575;
	mov.b32 	%r98, -1023;
	@%p8 bra 	$L__BB6_13;
	mul.f64 	%fd145, %fd145, 0d4350000000000000;
	{
	.reg .b32 %temp; 
	mov.b64 	{%temp, %r96}, %fd145;
	}
	{
	.reg .b32 %temp; 
	mov.b64 	{%r97, %temp}, %fd145;
	}
	mov.b32 	%r98, -1077;
$L__BB6_13:
	add.s32 	%r64, %r96, -1;
	setp.lt.u32 	%p9, %r64, 2146435071;
	@%p9 bra 	$L__BB6_15;
	fma.rn.f64 	%fd70, %fd145, 0d7FF0000000000000, 0d7FF0000000000000;
	{
	.reg .b32 %temp; 
	mov.b64 	{%temp, %r65}, %fd145;
	}
	and.b32  	%r66, %r65, 2147483647;
	setp.eq.s32 	%p10, %r66, 0;
	selp.f64 	%fd147, 0dFFF0000000000000, %fd70, %p10;
	bra.uni 	$L__BB6_18;
$L__BB6_15:
	shr.u32 	%r67, %r96, 20;
	add.s32 	%r99, %r98, %r67;
	and.b32  	%r68, %r96, 1048575;
	or.b32  	%r69, %r68, 1072693248;
	mov.b64 	%fd146, {%r97, %r69};
	setp.lt.u32 	%p11, %r69, 1073127583;
	@%p11 bra 	$L__BB6_17;
	{
	.reg .b32 %temp; 
	mov.b64 	{%r70, %temp}, %fd146;
	}
	{
	.reg .b32 %temp; 
	mov.b64 	{%temp, %r71}, %fd146;
	}
	add.s32 	%r72, %r71, -1048576;
	mov.b64 	%fd146, {%r70, %r72};
	add.s32 	%r99, %r99, 1;
$L__BB6_17:
	add.f64 	%fd71, %fd146, 0dBFF0000000000000;
	add.f64 	%fd72, %fd146, 0d3FF0000000000000;
	rcp.approx.ftz.f64 	%fd73, %fd72;
	neg.f64 	%fd74, %fd72;
	fma.rn.f64 	%fd75, %fd74, %fd73, 0d3FF0000000000000;
	fma.rn.f64 	%fd76, %fd75, %fd75, %fd75;
	fma.rn.f64 	%fd77, %fd76, %fd73, %fd73;
	mul.f64 	%fd78, %fd71, %fd77;
	fma.rn.f64 	%fd79, %fd71, %fd77, %fd78;
	mul.f64 	%fd80, %fd79, %fd79;
	fma.rn.f64 	%fd81, %fd80, 0d3EB1380B3AE80F1E, 0d3ED0EE258B7A8B04;
	fma.rn.f64 	%fd82, %fd81, %fd80, 0d3EF3B2669F02676F;
	fma.rn.f64 	%fd83, %fd82, %fd80, 0d3F1745CBA9AB0956;
	fma.rn.f64 	%fd84, %fd83, %fd80, 0d3F3C71C72D1B5154;
	fma.rn.f64 	%fd85, %fd84, %fd80, 0d3F624924923BE72D;
	fma.rn.f64 	%fd86, %fd85, %fd80, 0d3F8999999999A3C4;
	fma.rn.f64 	%fd87, %fd86, %fd80, 0d3FB5555555555554;
	sub.f64 	%fd88, %fd71, %fd79;
	add.f64 	%fd89, %fd88, %fd88;
	neg.f64 	%fd90, %fd79;
	fma.rn.f64 	%fd91, %fd90, %fd71, %fd89;
	mul.f64 	%fd92, %fd77, %fd91;
	mul.f64 	%fd93, %fd80, %fd87;
	fma.rn.f64 	%fd94, %fd93, %fd79, %fd92;
	xor.b32  	%r73, %r99, -2147483648;
	mov.b32 	%r74, 1127219200;
	mov.b64 	%fd95, {%r73, %r74};
	sub.f64 	%fd96, %fd95, %fd1;
	fma.rn.f64 	%fd97, %fd96, 0d3FE62E42FEFA39EF, %fd79;
	fma.rn.f64 	%fd98, %fd96, 0dBFE62E42FEFA39EF, %fd97;
	sub.f64 	%fd99, %fd98, %fd79;
	sub.f64 	%fd100, %fd94, %fd99;
	fma.rn.f64 	%fd101, %fd96, 0d3C7ABC9E3B39803F, %fd100;
	add.f64 	%fd147, %fd97, %fd101;
$L__BB6_18:
	cvt.f64.f32 	%fd102, %f4;
	mul.f64 	%fd103, %fd147, %fd102;
	cvt.f64.f32 	%fd104, %f3;
	sub.f64 	%fd105, %fd104, %fd103;
	cvt.rn.f32.f64 	%f18, %fd105;
	add.s32 	%r91, %r91, 2;
	add.s32 	%r90, %r90, 2;
	setp.ne.s32 	%p12, %r91, 0;
	@%p12 bra 	$L__BB6_4;
	cvt.f64.f32 	%fd148, %f18;
	and.b32  	%r100, %r40, 2147483646;
$L__BB6_20:
	and.b32  	%r75, %r40, 1;
	setp.eq.b32 	%p13, %r75, 1;
	not.pred 	%p14, %p13;
	@%p14 bra 	$L__BB6_29;
	add.s32 	%r77, %r100, %r2;
	mul.wide.s32 	%rd11, %r77, 4;
	add.s64 	%rd12, %rd2, %rd11;
	ld.global.f32 	%f7, [%rd12];
	add.s64 	%rd13, %rd1, %rd11;
	ld.global.f32 	%f15, [%rd13];
	cvt.f64.f32 	%fd106, %f15;
	max.f64 	%fd149, %fd106, 0d3EB0C6F7A0B5ED8D;
	{
	.reg .b32 %temp; 
	mov.b64 	{%temp, %r101}, %fd149;
	}
	{
	.reg .b32 %temp; 
	mov.b64 	{%r102, %temp}, %fd149;
	}
	setp.gt.s32 	%p15, %r101, 1048575;
	mov.b32 	%r103, -1023;
	@%p15 bra 	$L__BB6_23;
	mul.f64 	%fd149, %fd149, 0d4350000000000000;
	{
	.reg .b32 %temp; 
	mov.b64 	{%temp, %r101}, %fd149;
	}
	{
	.reg .b32 %temp; 
	mov.b64 	{%r102, %temp}, %fd149;
	}
	mov.b32 	%r103, -1077;
$L__BB6_23:
	add.s32 	%r79, %r101, -1;
	setp.lt.u32 	%p16, %r79, 2146435071;
	@%p16 bra 	$L__BB6_25;
	fma.rn.f64 	%fd107, %fd149, 0d7FF0000000000000, 0d7FF0000000000000;
	{
	.reg .b32 %temp; 
	mov.b64 	{%temp, %r80}, %fd149;
	}
	and.b32  	%r81, %r80, 2147483647;
	setp.eq.s32 	%p17, %r81, 0;
	selp.f64 	%fd151, 0dFFF0000000000000, %fd107, %p17;
	bra.uni 	$L__BB6_28;
$L__BB6_25:
	shr.u32 	%r82, %r101, 20;
	add.s32 	%r104, %r103, %r82;
	and.b32  	%r83, %r101, 1048575;
	or.b32  	%r84, %r83, 1072693248;
	mov.b64 	%fd150, {%r102, %r84};
	setp.lt.u32 	%p18, %r84, 1073127583;
	@%p18 bra 	$L__BB6_27;
	{
	.reg .b32 %temp; 
	mov.b64 	{%r85, %temp}, %fd150;
	}
	{
	.reg .b32 %temp; 
	mov.b64 	{%temp, %r86}, %fd150;
	}
	add.s32 	%r87, %r86, -1048576;
	mov.b64 	%fd150, {%r85, %r87};
	add.s32 	%r104, %r104, 1;
$L__BB6_27:
	add.f64 	%fd108, %fd150, 0dBFF0000000000000;
	add.f64 	%fd109, %fd150, 0d3FF0000000000000;
	rcp.approx.ftz.f64 	%fd110, %fd109;
	neg.f64 	%fd111, %fd109;
	fma.rn.f64 	%fd112, %fd111, %fd110, 0d3FF0000000000000;
	fma.rn.f64 	%fd113, %fd112, %fd112, %fd112;
	fma.rn.f64 	%fd114, %fd113, %fd110, %fd110;
	mul.f64 	%fd115, %fd108, %fd114;
	fma.rn.f64 	%fd116, %fd108, %fd114, %fd115;
	mul.f64 	%fd117, %fd116, %fd116;
	fma.rn.f64 	%fd118, %fd117, 0d3EB1380B3AE80F1E, 0d3ED0EE258B7A8B04;
	fma.rn.f64 	%fd119, %fd118, %fd117, 0d3EF3B2669F02676F;
	fma.rn.f64 	%fd120, %fd119, %fd117, 0d3F1745CBA9AB0956;
	fma.rn.f64 	%fd121, %fd120, %fd117, 0d3F3C71C72D1B5154;
	fma.rn.f64 	%fd122, %fd121, %fd117, 0d3F624924923BE72D;
	fma.rn.f64 	%fd123, %fd122, %fd117, 0d3F8999999999A3C4;
	fma.rn.f64 	%fd124, %fd123, %fd117, 0d3FB5555555555554;
	sub.f64 	%fd125, %fd108, %fd116;
	add.f64 	%fd126, %fd125, %fd125;
	neg.f64 	%fd127, %fd116;
	fma.rn.f64 	%fd128, %fd127, %fd108, %fd126;
	mul.f64 	%fd129, %fd114, %fd128;
	mul.f64 	%fd130, %fd117, %fd124;
	fma.rn.f64 	%fd131, %fd130, %fd116, %fd129;
	xor.b32  	%r88, %r104, -2147483648;
	mov.b32 	%r89, 1127219200;
	mov.b64 	%fd132, {%r88, %r89};
	sub.f64 	%fd133, %fd132, %fd1;
	fma.rn.f64 	%fd134, %fd133, 0d3FE62E42FEFA39EF, %fd116;
	fma.rn.f64 	%fd135, %fd133, 0dBFE62E42FEFA39EF, %fd134;
	sub.f64 	%fd136, %fd135, %fd116;
	sub.f64 	%fd137, %fd131, %fd136;
	fma.rn.f64 	%fd138, %fd133, 0d3C7ABC9E3B39803F, %fd137;
	add.f64 	%fd151, %fd134, %fd138;
$L__BB6_28:
	cvt.f64.f32 	%fd139, %f7;
	mul.f64 	%fd140, %fd151, %fd139;
	sub.f64 	%fd141, %fd148, %fd140;
	cvt.rn.f32.f64 	%f18, %fd141;
$L__BB6_29:
	cvta.to.global.u64 	%rd14, %rd7;
	mul.wide.s32 	%rd15, %r1, 4;
	add.s64 	%rd16, %rd14, %rd15;
	st.global.f32 	[%rd16], %f18;
$L__BB6_30:
	ret;

}
	// .globl	_Z23cross_entropy_backwardsiiPfS_S_
.visible .entry _Z23cross_entropy_backwardsiiPfS_S_(
	.param .u32 _Z23cross_entropy_backwardsiiPfS_S__param_0,
	.param .u32 _Z23cross_entropy_backwardsiiPfS_S__param_1,
	.param .u64 .ptr .align 1 _Z23cross_entropy_backwardsiiPfS_S__param_2,
	.param .u64 .ptr .align 1 _Z23cross_entropy_backwardsiiPfS_S__param_3,
	.param .u64 .ptr .align 1 _Z23cross_entropy_backwardsiiPfS_S__param_4
)
{
	.reg .pred 	%p<4>;
	.reg .b32 	%r<12>;
	.reg .b32 	%f<4>;
	.reg .b64 	%rd<11>;

	ld.param.u32 	%r3, [_Z23cross_entropy_backwardsiiPfS_S__param_0];
	ld.param.u32 	%r4, [_Z23cross_entropy_backwardsiiPfS_S__param_1];
	ld.param.u64 	%rd1, [_Z23cross_entropy_backwardsiiPfS_S__param_2];
	ld.param.u64 	%rd2, [_Z23cross_entropy_backwardsiiPfS_S__param_3];
	ld.param.u64 	%rd3, [_Z23cross_entropy_backwardsiiPfS_S__param_4];
	mov.u32 	%r5, %ctaid.x;
	mov.u32 	%r6, %ntid.x;
	mov.u32 	%r7, %tid.x;
	mad.lo.s32 	%r1, %r5, %r6, %r7;
	mov.u32 	%r8, %ctaid.y;
	mov.u32 	%r9, %ntid.y;
	mov.u32 	%r10, %tid.y;
	mad.lo.s32 	%r2, %r8, %r9, %r10;
	setp.ge.s32 	%p1, %r2, %r4;
	setp.ge.s32 	%p2, %r1, %r3;
	or.pred  	%p3, %p2, %p1;
	@%p3 bra 	$L__BB7_2;
	cvta.to.global.u64 	%rd4, %rd1;
	cvta.to.global.u64 	%rd5, %rd2;
	cvta.to.global.u64 	%rd6, %rd3;
	mad.lo.s32 	%r11, %r2, %r3, %r1;
	mul.wide.s32 	%rd7, %r11, 4;
	add.s64 	%rd8, %rd4, %rd7;
	ld.global.f32 	%f1, [%rd8];
	add.s64 	%rd9, %rd5, %rd7;
	ld.global.f32 	%f2, [%rd9];
	sub.f32 	%f3, %f1, %f2;
	add.s64 	%rd10, %rd6, %rd7;
	st.global.f32 	[%rd10], %f3;
$L__BB7_2:
	ret;

}
	// .globl	_Z9init_randiiPf
.visible .entry _Z9init_randiiPf(
	.param .u32 _Z9init_randiiPf_param_0,
	.param .u32 _Z9init_randiiPf_param_1,
	.param .u64 .ptr .align 1 _Z9init_randiiPf_param_2
)
{
	.local .align 8 .b8 	__local_depot8[48];
	.reg .b64 	%SP;
	.reg .b64 	%SPL;
	.reg .pred 	%p<69>;
	.reg .b32 	%r<1218>;
	.reg .b32 	%f<35>;
	.reg .b64 	%rd<27>;

	mov.u64 	%SPL, __local_depot8;
	ld.param.u32 	%r542, [_Z9init_randiiPf_param_0];
	ld.param.u32 	%r543, [_Z9init_randiiPf_param_1];
	ld.param.u64 	%rd10, [_Z9init_randiiPf_param_2];
	mov.u32 	%r544, %ctaid.x;
	mov.u32 	%r545, %ntid.x;
	mov.u32 	%r546, %tid.x;
	mad.lo.s32 	%r1, %r544, %r545, %r546;
	mov.u32 	%r547, %ctaid.y;
	mov.u32 	%r548, %ntid.y;
	mov.u32 	%r549, %tid.y;
	mad.lo.s32 	%r2, %r547, %r548, %r549;
	setp.ge.s32 	%p1, %r2, %r543;
	setp.ge.s32 	%p2, %r1, %r542;
	or.pred  	%p3, %p2, %p1;
	@%p3 bra 	$L__BB8_117;
	add.u64 	%rd1, %SPL, 0;
	mad.lo.s32 	%r553, %r2, %r542, %r1;
	cvt.s64.s32 	%rd2, %r553;
	mov.b32 	%r952, -2106712546;
	mov.b32 	%r554, 1426664737;
	st.local.v2.u32 	[%rd1], {%r554, %r952};
	mov.b32 	%r555, -123459836;
	mov.b32 	%r951, 1854407916;
	st.local.v2.u32 	[%rd1+8], {%r951, %r555};
	mov.b32 	%r948, 2070581282;
	mov.b32 	%r556, -589760388;
	st.local.v2.u32 	[%rd1+16], {%r556, %r948};
	setp.eq.s32 	%p4, %r553, 0;
	@%p4 bra 	$L__BB8_116;
	mov.b32 	%r935, 0;
	mov.b32 	%r952, -2106712546;
	mov.b32 	%r951, 1854407916;
	mov.b32 	%r948, 2070581282;
	mov.u64 	%rd13, precalc_xorwow_matrix;
	mov.u64 	%rd26, %rd2;
$L__BB8_3:
	mov.u64 	%rd3, %rd26;
	and.b64  	%rd4, %rd3, 3;
	setp.eq.s64 	%p5, %rd4, 0;
	@%p5 bra 	$L__BB8_115;
	mul.wide.u32 	%rd12, %r935, 3200;
	add.s64 	%rd5, %rd13, %rd12;
	mov.b32 	%r948, 0;
	mov.u32 	%r949, %r948;
	mov.u32 	%r950, %r948;
	mov.u32 	%r951, %r948;
	mov.u32 	%r952, %r948;
	mov.u32 	%r941, %r948;
$L__BB8_5:
	mul.wide.u32 	%rd14, %r941, 4;
	add.s64 	%rd15, %rd1, %rd14;
	ld.local.u32 	%r13, [%rd15+4];
	shl.b32 	%r14, %r941, 5;
	mov.b32 	%r947, 0;
$L__BB8_6:
	.pragma "nounroll";
	shr.u32 	%r563, %r13, %r947;
	and.b32  	%r564, %r563, 1;
	setp.eq.b32 	%p6, %r564, 1;
	not.pred 	%p7, %p6;
	add.s32 	%r565, %r14, %r947;
	mul.lo.s32 	%r566, %r565, 5;
	mul.wide.u32 	%rd16, %r566, 4;
	add.s64 	%rd6, %rd5, %rd16;
	@%p7 bra 	$L__BB8_8;
	ld.global.u32 	%r567, [%rd6];
	xor.b32  	%r952, %r952, %r567;
	ld.global.u32 	%r568, [%rd6+4];
	xor.b32  	%r951, %r951, %r568;
	ld.global.u32 	%r569, [%rd6+8];
	xor.b32  	%r950, %r950, %r569;
	ld.global.u32 	%r570, [%rd6+12];
	xor.b32  	%r949, %r949, %r570;
	ld.global.u32 	%r571, [%rd6+16];
	xor.b32  	%r948, %r948, %r571;
$L__BB8_8:
	and.b32  	%r573, %r563, 2;
	setp.eq.s32 	%p8, %r573, 0;
	@%p8 bra 	$L__BB8_10;
	ld.global.u32 	%r574, [%rd6+20];
	xor.b32  	%r952, %r952, %r574;
	ld.global.u32 	%r575, [%rd6+24];
	xor.b32  	%r951, %r951, %r575;
	ld.global.u32 	%r576, [%rd6+28];
	xor.b32  	%r950, %r950, %r576;
	ld.global.u32 	%r577, [%rd6+32];
	xor.b32  	%r949, %r949, %r577;
	ld.global.u32 	%r578, [%rd6+36];
	xor.b32  	%r948, %r948, %r578;
$L__BB8_10:
	and.b32  	%r580, %r563, 4;
	setp.eq.s32 	%p9, %r580, 0;
	@%p9 bra 	$L__BB8_12;
	ld.global.u32 	%r581, [%rd6+40];
	xor.b32  	%r952, %r952, %r581;
	ld.global.u32 	%r582, [%rd6+44];
	xor.b32  	%r951, %r951, %r582;
	ld.global.u32 	%r583, [%rd6+48];
	xor.b32  	%r950, %r950, %r583;
	ld.global.u32 	%r584, [%rd6+52];
	xor.b32  	%r949, %r949, %r584;
	ld.global.u32 	%r585, [%rd6+56];
	xor.b32  	%r948, %r948, %r585;
$L__BB8_12:
	and.b32  	%r587, %r563, 8;
	setp.eq.s32 	%p10, %r587, 0;
	@%p10 bra 	$L__BB8_14;
	ld.global.u32 	%r588, [%rd6+60];
	xor.b32  	%r952, %r952, %r588;
	ld.global.u32 	%r589, [%rd6+64];
	xor.b32  	%r951, %r951, %r589;
	ld.global.u32 	%r590, [%rd6+68];
	xor.b32  	%r950, %r950, %r590;
	ld.global.u32 	%r591, [%rd6+72];
	xor.b32  	%r949, %r949, %r591;
	ld.global.u32 	%r592, [%rd6+76];
	xor.b32  	%r948, %r948, %r592;
$L__BB8_14:
	and.b32  	%r594, %r563, 16;
	setp.eq.s32 	%p11, %r594, 0;
	@%p11 bra 	$L__BB8_16;
	ld.global.u32 	%r595, [%rd6+80];
	xor.b32  	%r952, %r952, %r595;
	ld.global.u32 	%r596, [%rd6+84];
	xor.b32  	%r951, %r951, %r596;
	ld.global.u32 	%r597, [%rd6+88];
	xor.b32  	%r950, %r950, %r597;
	ld.global.u32 	%r598, [%rd6+92];
	xor.b32  	%r949, %r949, %r598;
	ld.global.u32 	%r599, [%rd6+96];
	xor.b32  	%r948, %r948, %r599;
$L__BB8_16:
	and.b32  	%r601, %r563, 32;
	setp.eq.s32 	%p12, %r601, 0;
	@%p12 bra 	$L__BB8_18;
	ld.global.u32 	%r602, [%rd6+100];
	xor.b32  	%r952, %r952, %r602;
	ld.global.u32 	%r603, [%rd6+104];
	xor.b32  	%r951, %r951, %r603;
	ld.global.u32 	%r604, [%rd6+108];
	xor.b32  	%r950, %r950, %r604;
	ld.global.u32 	%r605, [%rd6+112];
	xor.b32  	%r949, %r949, %r605;
	ld.global.u32 	%r606, [%rd6+116];
	xor.b32  	%r948, %r948, %r606;
$L__BB8_18:
	and.b32  	%r608, %r563, 64;
	setp.eq.s32 	%p13, %r608, 0;
	@%p13 bra 	$L__BB8_20;
	ld.global.u32 	%r609, [%rd6+120];
	xor.b32  	%r952, %r952, %r609;
	ld.global.u32 	%r610, [%rd6+124];
	xor.b32  	%r951, %r951, %r610;
	ld.global.u32 	%r611, [%rd6+128];
	xor.b32  	%r950, %r950, %r611;
	ld.global.u32 	%r612, [%rd6+132];
	xor.b32  	%r949, %r949, %r612;
	ld.global.u32 	%r613, [%rd6+136];
	xor.b32  	%r948, %r948, %r613;
$L__BB8_20:
	and.b32  	%r615, %r563, 128;
	setp.eq.s32 	%p14, %r615, 0;
	@%p14 bra 	$L__BB8_22;
	ld.global.u32 	%r616, [%rd6+140];
	xor.b32  	%r952, %r952, %r616;
	ld.global.u32 	%r617, [%rd6+144];
	xor.b32  	%r951, %r951, %r617;
	ld.global.u32 	%r618, [%rd6+148];
	xor.b32  	%r950, %r950, %r618;
	ld.global.u32 	%r619, [%rd6+152];
	xor.b32  	%r949, %r949, %r619;
	ld.global.u32 	%r620, [%rd6+156];
	xor.b32  	%r948, %r948, %r620;
$L__BB8_22:
	and.b32  	%r622, %r563, 256;
	setp.eq.s32 	%p15, %r622, 0;
	@%p15 bra 	$L__BB8_24;
	ld.global.u32 	%r623, [%rd6+160];
	xor.b32  	%r952, %r952, %r623;
	ld.global.u32 	%r624, [%rd6+164];
	xor.b32  	%r951, %r951, %r624;
	ld.global.u32 	%r625, [%rd6+168];
	xor.b32  	%r950, %r950, %r625;
	ld.global.u32 	%r626, [%rd6+172];
	xor.b32  	%r949, %r949, %r626;
	ld.global.u32 	%r627, [%rd6+176];
	xor.b32  	%r948, %r948, %r627;
$L__BB8_24:
	and.b32  	%r629, %r563, 512;
	setp.eq.s32 	%p16, %r629, 0;
	@%p16 bra 	$L__BB8_26;
	ld.global.u32 	%r630, [%rd6+180];
	xor.b32  	%r952, %r952, %r630;
	ld.global.u32 	%r631, [%rd6+184];
	xor.b32  	%r951, %r951, %r631;
	ld.global.u32 	%r632, [%rd6+188];
	xor.b32  	%r950, %r950, %r632;
	ld.global.u32 	%r633, [%rd6+192];
	xor.b32  	%r949, %r949, %r633;
	ld.global.u32 	%r634, [%rd6+196];
	xor.b32  	%r948, %r948, %r634;
$L__BB8_26:
	and.b32  	%r636, %r563, 1024;
	setp.eq.s32 	%p17, %r636, 0;
	@%p17 bra 	$L__BB8_28;
	ld.global.u32 	%r637, [%rd6+200];
	xor.b32  	%r952, %r952, %r637;
	ld.global.u32 	%r638, [%rd6+204];
	xor.b32  	%r951, %r951, %r638;
	ld.global.u32 	%r639, [%rd6+208];
	xor.b32  	%r950, %r950, %r639;
	ld.global.u32 	%r640, [%rd6+212];
	xor.b32  	%r949, %r949, %r640;
	ld.global.u32 	%r641, [%rd6+216];
	xor.b32  	%r948, %r948, %r641;
$L__BB8_28:
	and.b32  	%r643, %r563, 2048;
	setp.eq.s32 	%p18, %r643, 0;
	@%p18 bra 	$L__BB8_30;
	ld.global.u32 	%r644, [%rd6+220];
	xor.b32  	%r952, %r952, %r644;
	ld.global.u32 	%r645, [%rd6+224];
	xor.b32  	%r951, %r951, %r645;
	ld.global.u32 	%r646, [%rd6+228];
	xor.b32  	%r950, %r950, %r646;
	ld.global.u32 	%r647, [%rd6+232];
	xor.b32  	%r949, %r949, %r647;
	ld.global.u32 	%r648, [%rd6+236];
	xor.b32  	%r948, %r948, %r648;
$L__BB8_30:
	and.b32  	%r650, %r563, 4096;
	setp.eq.s32 	%p19, %r650, 0;
	@%p19 bra 	$L__BB8_32;
	ld.global.u32 	%r651, [%rd6+240];
	xor.b32  	%r952, %r952, %r651;
	ld.global.u32 	%r652, [%rd6+244];
	xor.b32  	%r951, %r951, %r652;
	ld.global.u32 	%r653, [%rd6+248];
	xor.b32  	%r950, %r950, %r653;
	ld.global.u32 	%r654, [%rd6+252];
	xor.b32  	%r949, %r949, %r654;
	ld.global.u32 	%r655, [%rd6+256];
	xor.b32  	%r948, %r948, %r655;
$L__BB8_32:
	and.b32  	%r657, %r563, 8192;
	setp.eq.s32 	%p20, %r657, 0;
	@%p20 bra 	$L__BB8_34;
	ld.global.u32 	%r658, [%rd6+260];
	xor.b32  	%r952, %r952, %r658;
	ld.global.u32 	%r659, [%rd6+264];
	xor.b32  	%r951, %r951, %r659;
	ld.global.u32 	%r660, [%rd6+268];
	xor.b32  	%r950, %r950, %r660;
	ld.global.u32 	%r661, [%rd6+272];
	xor.b32  	%r949, %r949, %r661;
	ld.global.u32 	%r662, [%rd6+276];
	xor.b32  	%r948, %r948, %r662;
$L__BB8_34:
	and.b32  	%r664, %r563, 16384;
	setp.eq.s32 	%p21, %r664, 0;
	@%p21 bra 	$L__BB8_36;
	ld.global.u32 	%r665, [%rd6+280];
	xor.b32  	%r952, %r952, %r665;
	ld.global.u32 	%r666, [%rd6+284];
	xor.b32  	%r951, %r951, %r666;
	ld.global.u32 	%r667, [%rd6+288];
	xor.b32  	%r950, %r950, %r667;
	ld.global.u32 	%r668, [%rd6+292];
	xor.b32  	%r949, %r949, %r668;
	ld.global.u32 	%r669, [%rd6+296];
	xor.b32  	%r948, %r948, %r669;
$L__BB8_36:
	and.b32  	%r671, %r563, 32768;
	setp.eq.s32 	%p22, %r671, 0;
	@%p22 bra 	$L__BB8_38;
	ld.global.u32 	%r672, [%rd6+300];
	xor.b32  	%r952, %r952, %r672;
	ld.global.u32 	%r673, [%rd6+304];
	xor.b32  	%r951, %r951, %r673;
	ld.global.u32 	%r674, [%rd6+308];
	xor.b32  	%r950, %r950, %r674;
	ld.global.u32 	%r675, [%rd6+312];
	xor.b32  	%r949, %r949, %r675;
	ld.global.u32 	%r676, [%rd6+316];
	xor.b32  	%r948, %r948, %r676;
$L__BB8_38:
	add.s32 	%r947, %r947, 16;
	setp.ne.s32 	%p23, %r947, 32;
	@%p23 bra 	$L__BB8_6;
	mad.lo.s32 	%r677, %r941, -31, %r14;
	add.s32 	%r941, %r677, 1;
	setp.ne.s32 	%p24, %r941, 5;
	@%p24 bra 	$L__BB8_5;
	st.local.u32 	[%rd1+4], %r952;
	st.local.v2.u32 	[%rd1+8], {%r951, %r950};
	st.local.v2.u32 	[%rd1+16], {%r949, %r948};
	setp.eq.s64 	%p25, %rd4, 1;
	@%p25 bra 	$L__BB8_115;
	mov.b32 	%r948, 0;
	mov.u32 	%r1041, %r948;
	mov.u32 	%r1042, %r948;
	mov.u32 	%r951, %r948;
	mov.u32 	%r952, %r948;
	mov.u32 	%r1033, %r948;
$L__BB8_42:
	mul.wide.u32 	%rd17, %r1033, 4;
	add.s64 	%rd18, %rd1, %rd17;
	ld.local.u32 	%r189, [%rd18+4];
	shl.b32 	%r190, %r1033, 5;
	mov.b32 	%r1039, 0;
$L__BB8_43:
	.pragma "nounroll";
	shr.u32 	%r680, %r189, %r1039;
	and.b32  	%r681, %r680, 1;
	setp.eq.b32 	%p26, %r681, 1;
	not.pred 	%p27, %p26;
	add.s32 	%r682, %r190, %r1039;
	mul.lo.s32 	%r683, %r682, 5;
	mul.wide.u32 	%rd19, %r683, 4;
	add.s64 	%rd7, %rd5, %rd19;
	@%p27 bra 	$L__BB8_45;
	ld.global.u32 	%r684, [%rd7];
	xor.b32  	%r952, %r952, %r684;
	ld.global.u32 	%r685, [%rd7+4];
	xor.b32  	%r951, %r951, %r685;
	ld.global.u32 	%r686, [%rd7+8];
	xor.b32  	%r1042, %r1042, %r686;
	ld.global.u32 	%r687, [%rd7+12];
	xor.b32  	%r1041, %r1041, %r687;
	ld.global.u32 	%r688, [%rd7+16];
	xor.b32  	%r948, %r948, %r688;
$L__BB8_45:
	and.b32  	%r690, %r680, 2;
	setp.eq.s32 	%p28, %r690, 0;
	@%p28 bra 	$L__BB8_47;
	ld.global.u32 	%r691, [%rd7+20];
	xor.b32  	%r952, %r952, %r691;
	ld.global.u32 	%r692, [%rd7+24];
	xor.b32  	%r951, %r951, %r692;
	ld.global.u32 	%r693, [%rd7+28];
	xor.b32  	%r1042, %r1042, %r693;
	ld.global.u32 	%r694, [%rd7+32];
	xor.b32  	%r1041, %r1041, %r694;
	ld.global.u32 	%r695, [%rd7+36];
	xor.b32  	%r948, %r948, %r695;
$L__BB8_47:
	and.b32  	%r697, %r680, 4;
	setp.eq.s32 	%p29, %r697, 0;
	@%p29 bra 	$L__BB8_49;
	ld.global.u32 	%r698, [%rd7+40];
	xor.b32  	%r952, %r952, %r698;
	ld.global.u32 	%r699, [%rd7+44];
	xor.b32  	%r951, %r951, %r699;
	ld.global.u32 	%r700, [%rd7+48];
	xor.b32  	%r1042, %r1042, %r700;
	ld.global.u32 	%r701, [%rd7+52];
	xor.b32  	%r1041, %r1041, %r701;
	ld.global.u32 	%r702, [%rd7+56];
	xor.b32  	%r948, %r948, %r702;
$L__BB8_49:
	and.b32  	%r704, %r680, 8;
	setp.eq.s32 	%p30, %r704, 0;
	@%p30 bra 	$L__BB8_51;
	ld.global.u32 	%r705, [%rd7+60];
	xor.b32  	%r952, %r952, %r705;
	ld.global.u32 	%r706, [%rd7+64];
	xor.b32  	%r951, %r951, %r706;
	ld.global.u32 	%r707, [%rd7+68];
	xor.b32  	%r1042, %r1042, %r707;
	ld.global.u32 	%r708, [%rd7+72];
	xor.b32  	%r1041, %r1041, %r708;
	ld.global.u32 	%r709, [%rd7+76];
	xor.b32  	%r948, %r948, %r709;
$L__BB8_51:
	and.b32  	%r711, %r680, 16;
	setp.eq.s32 	%p31, %r711, 0;
	@%p31 bra 	$L__BB8_53;
	ld.global.u32 	%r712, [%rd7+80];
	xor.b32  	%r952, %r952, %r712;
	ld.global.u32 	%r713, [%rd7+84];
	xor.b32  	%r951, %r951, %r713;
	ld.global.u32 	%r714, [%rd7+88];
	xor.b32  	%r1042, %r1042, %r714;
	ld.global.u32 	%r715, [%rd7+92];
	xor.b32  	%r1041, %r1041, %r715;
	ld.global.u32 	%r716, [%rd7+96];
	xor.b32  	%r948, %r948, %r716;
$L__BB8_53:
	and.b32  	%r718, %r680, 32;
	setp.eq.s32 	%p32, %r718, 0;
	@%p32 bra 	$L__BB8_55;
	ld.global.u32 	%r719, [%rd7+100];
	xor.b32  	%r952, %r952, %r719;
	ld.global.u32 	%r720, [%rd7+104];
	xor.b32  	%r951, %r951, %r720;
	ld.global.u32 	%r721, [%rd7+108];
	xor.b32  	%r1042, %r1042, %r721;
	ld.global.u32 	%r722, [%rd7+112];
	xor.b32  	%r1041, %r1041, %r722;
	ld.global.u32 	%r723, [%rd7+116];
	xor.b32  	%r948, %r948, %r723;
$L__BB8_55:
	and.b32  	%r725, %r680, 64;
	setp.eq.s32 	%p33, %r725, 0;
	@%p33 bra 	$L__BB8_57;
	ld.global.u32 	%r726, [%rd7+120];
	xor.b32  	%r952, %r952, %r726;
	ld.global.u32 	%r727, [%rd7+124];
	xor.b32  	%r951, %r951, %r727;
	ld.global.u32 	%r728, [%rd7+128];
	xor.b32  	%r1042, %r1042, %r728;
	ld.global.u32 	%r729, [%rd7+132];
	xor.b32  	%r1041, %r1041, %r729;
	ld.global.u32 	%r730, [%rd7+136];
	xor.b32  	%r948, %r948, %r730;
$L__BB8_57:
	and.b32  	%r732, %r680, 128;
	setp.eq.s32 	%p34, %r732, 0;
	@%p34 bra 	$L__BB8_59;
	ld.global.u32 	%r733, [%rd7+140];
	xor.b32  	%r952, %r952, %r733;
	ld.global.u32 	%r734, [%rd7+144];
	xor.b32  	%r951, %r951, %r734;
	ld.global.u32 	%r735, [%rd7+148];
	xor.b32  	%r1042, %r1042, %r735;
	ld.global.u32 	%r736, [%rd7+152];
	xor.b32  	%r1041, %r1041, %r736;
	ld.global.u32 	%r737, [%rd7+156];
	xor.b32  	%r948, %r948, %r737;
$L__BB8_59:
	and.b32  	%r739, %r680, 256;
	setp.eq.s32 	%p35, %r739, 0;
	@%p35 bra 	$L__BB8_61;
	ld.global.u32 	%r740, [%rd7+160];
	xor.b32  	%r952, %r952, %r740;
	ld.global.u32 	%r741, [%rd7+164];
	xor.b32  	%r951, %r951, %r741;
	ld.global.u32 	%r742, [%rd7+168];
	xor.b32  	%r1042, %r1042, %r742;
	ld.global.u32 	%r743, [%rd7+172];
	xor.b32  	%r1041, %r1041, %r743;
	ld.global.u32 	%r744, [%rd7+176];
	xor.b32  	%r948, %r948, %r744;
$L__BB8_61:
	and.b32  	%r746, %r680, 512;
	setp.eq.s32 	%p36, %r746, 0;
	@%p36 bra 	$L__BB8_63;
	ld.global.u32 	%r747, [%rd7+180];
	xor.b32  	%r952, %r952, %r747;
	ld.global.u32 	%r748, [%rd7+184];
	xor.b32  	%r951, %r951, %r748;
	ld.global.u32 	%r749, [%rd7+188];
	xor.b32  	%r1042, %r1042, %r749;
	ld.global.u32 	%r750, [%rd7+192];
	xor.b32  	%r1041, %r1041, %r750;
	ld.global.u32 	%r751, [%rd7+196];
	xor.b32  	%r948, %r948, %r751;
$L__BB8_63:
	and.b32  	%r753, %r680, 1024;
	setp.eq.s32 	%p37, %r753, 0;
	@%p37 bra 	$L__BB8_65;
	ld.global.u32 	%r754, [%rd7+200];
	xor.b32  	%r952, %r952, %r754;
	ld.global.u32 	%r755, [%rd7+204];
	xor.b32  	%r951, %r951, %r755;
	ld.global.u32 	%r756, [%rd7+208];
	xor.b32  	%r1042, %r1042, %r756;
	ld.global.u32 	%r757, [%rd7+212];
	xor.b32  	%r1041, %r1041, %r757;
	ld.global.u32 	%r758, [%rd7+216];
	xor.b32  	%r948, %r948, %r758;
$L__BB8_65:
	and.b32  	%r760, %r680, 2048;
	setp.eq.s32 	%p38, %r760, 0;
	@%p38 bra 	$L__BB8_67;
	ld.global.u32 	%r761, [%rd7+220];
	xor.b32  	%r952, %r952, %r761;
	ld.global.u32 	%r762, [%rd7+224];
	xor.b32  	%r951, %r951, %r762;
	ld.global.u32 	%r763, [%rd7+228];
	xor.b32  	%r1042, %r1042, %r763;
	ld.global.u32 	%r764, [%rd7+232];
	xor.b32  	%r1041, %r1041, %r764;
	ld.global.u32 	%r765, [%rd7+236];
	xor.b32  	%r948, %r948, %r765;
$L__BB8_67:
	and.b32  	%r767, %r680, 4096;
	setp.eq.s32 	%p39, %r767, 0;
	@%p39 bra 	$L__BB8_69;
	ld.global.u32 	%r768, [%rd7+240];
	xor.b32  	%r952, %r952, %r768;
	ld.global.u32 	%r769, [%rd7+244];
	xor.b32  	%r951, %r951, %r769;
	ld.global.u32 	%r770, [%rd7+248];
	xor.b32  	%r1042, %r1042, %r770;
	ld.global.u32 	%r771, [%rd7+252];
	xor.b32  	%r1041, %r1041, %r771;
	ld.global.u32 	%r772, [%rd7+256];
	xor.b32  	%r948, %r948, %r772;
$L__BB8_69:
	and.b32  	%r774, %r680, 8192;
	setp.eq.s32 	%p40, %r774, 0;
	@%p40 bra 	$L__BB8_71;
	ld.global.u32 	%r775, [%rd7+260];
	xor.b32  	%r952, %r952, %r775;
	ld.global.u32 	%r776, [%rd7+264];
	xor.b32  	%r951, %r951, %r776;
	ld.global.u32 	%r777, [%rd7+268];
	xor.b32  	%r1042, %r1042, %r777;
	ld.global.u32 	%r778, [%rd7+272];
	xor.b32  	%r1041, %r1041, %r778;
	ld.global.u32 	%r779, [%rd7+276];
	xor.b32  	%r948, %r948, %r779;
$L__BB8_71:
	and.b32  	%r781, %r680, 16384;
	setp.eq.s32 	%p41, %r781, 0;
	@%p41 bra 	$L__BB8_73;
	ld.global.u32 	%r782, [%rd7+280];
	xor.b32  	%r952, %r952, %r782;
	ld.global.u32 	%r783, [%rd7+284];
	xor.b32  	%r951, %r951, %r783;
	ld.global.u32 	%r784, [%rd7+288];
	xor.b32  	%r1042, %r1042, %r784;
	ld.global.u32 	%r785, [%rd7+292];
	xor.b32  	%r1041, %r1041, %r785;
	ld.global.u32 	%r786, [%rd7+296];
	xor.b32  	%r948, %r948, %r786;
$L__BB8_73:
	and.b32  	%r788, %r680, 32768;
	setp.eq.s32 	%p42, %r788, 0;
	@%p42 bra 	$L__BB8_75;
	ld.global.u32 	%r789, [%rd7+300];
	xor.b32  	%r952, %r952, %r789;
	ld.global.u32 	%r790, [%rd7+304];
	xor.b32  	%r951, %r951, %r790;
	ld.global.u32 	%r791, [%rd7+308];
	xor.b32  	%r1042, %r1042, %r791;
	ld.global.u32 	%r792, [%rd7+312];
	xor.b32  	%r1041, %r1041, %r792;
	ld.global.u32 	%r793, [%rd7+316];
	xor.b32  	%r948, %r948, %r793;
$L__BB8_75:
	add.s32 	%r1039, %r1039, 16;
	setp.ne.s32 	%p43, %r1039, 32;
	@%p43 bra 	$L__BB8_43;
	mad.lo.s32 	%r794, %r1033, -31, %r190;
	add.s32 	%r1033, %r794, 1;
	setp.ne.s32 	%p44, %r1033, 5;
	@%p44 bra 	$L__BB8_42;
	st.local.u32 	[%rd1+4], %r952;
	st.local.v2.u32 	[%rd1+8], {%r951, %r1042};
	st.local.v2.u32 	[%rd1+16], {%r1041, %r948};
	setp.ne.s64 	%p45, %rd4, 3;
	@%p45 bra 	$L__BB8_115;
	mov.b32 	%r948, 0;
	mov.u32 	%r1133, %r948;
	mov.u32 	%r1134, %r948;
	mov.u32 	%r951, %r948;
	mov.u32 	%r952, %r948;
	mov.u32 	%r1125, %r948;
$L__BB8_79:
	mul.wide.u32 	%rd20, %r1125, 4;
	add.s64 	%rd21, %rd1, %rd20;
	ld.local.u32 	%r365, [%rd21+4];
	shl.b32 	%r366, %r1125, 5;
	mov.b32 	%r1131, 0;
$L__BB8_80:
	.pragma "nounroll";
	shr.u32 	%r797, %r365, %r1131;
	and.b32  	%r798, %r797, 1;
	setp.eq.b32 	%p46, %r798, 1;
	not.pred 	%p47, %p46;
	add.s32 	%r799, %r366, %r1131;
	mul.lo.s32 	%r800, %r799, 5;
	mul.wide.u32 	%rd22, %r800, 4;
	add.s64 	%rd8, %rd5, %rd22;
	@%p47 bra 	$L__BB8_82;
	ld.global.u32 	%r801, [%rd8];
	xor.b32  	%r952, %r952, %r801;
	ld.global.u32 	%r802, [%rd8+4];
	xor.b32  	%r951, %r951, %r802;
	ld.global.u32 	%r803, [%rd8+8];
	xor.b32  	%r1134, %r1134, %r803;
	ld.global.u32 	%r804, [%rd8+12];
	xor.b32  	%r1133, %r1133, %r804;
	ld.global.u32 	%r805, [%rd8+16];
	xor.b32  	%r948, %r948, %r805;
$L__BB8_82:
	and.b32  	%r807, %r797, 2;
	setp.eq.s32 	%p48, %r807, 0;
	@%p48 bra 	$L__BB8_84;
	ld.global.u32 	%r808, [%rd8+20];
	xor.b32  	%r952, %r952, %r808;
	ld.global.u32 	%r809, [%rd8+24];
	xor.b32  	%r951, %r951, %r809;
	ld.global.u32 	%r810, [%rd8+28];
	xor.b32  	%r1134, %r1134, %r810;
	ld.global.u32 	%r811, [%rd8+32];
	xor.b32  	%r1133, %r1133, %r811;
	ld.global.u32 	%r812, [%rd8+36];
	xor.b32  	%r948, %r948, %r812;
$L__BB8_84:
	and.b32  	%r814, %r797, 4;
	setp.eq.s32 	%p49, %r814, 0;
	@%p49 bra 	$L__BB8_86;
	ld.global.u32 	%r815, [%rd8+40];
	xor.b32  	%r952, %r952, %r815;
	ld.global.u32 	%r816, [%rd8+44];
	xor.b32  	%r951, %r951, %r816;
	ld.global.u32 	%r817, [%rd8+48];
	xor.b32  	%r1134, %r1134, %r817;
	ld.global.u32 	%r818, [%rd8+52];
	xor.b32  	%r1133, %r1133, %r818;
	ld.global.u32 	%r819, [%rd8+56];
	xor.b32  	%r948, %r948, %r819;
$L__BB8_86:
	and.b32  	%r821, %r797, 8;
	setp.eq.s32 	%p50, %r821, 0;
	@%p50 bra 	$L__BB8_88;
	ld.global.u32 	%r822, [%rd8+60];
	xor.b32  	%r952, %r952, %r822;
	ld.global.u32 	%r823, [%rd8+64];
	xor.b32  	%r951, %r951, %r823;
	ld.global.u32 	%r824, [%rd8+68];
	xor.b32  	%r1134, %r1134, %r824;
	ld.global.u32 	%r825, [%rd8+72];
	xor.b32  	%r1133, %r1133, %r825;
	ld.global.u32 	%r826, [%rd8+76];
	xor.b32  	%r948, %r948, %r826;
$L__BB8_88:
	and.b32  	%r828, %r797, 16;
	setp.eq.s32 	%p51, %r828, 0;
	@%p51 bra 	$L__BB8_90;
	ld.global.u32 	%r829, [%rd8+80];
	xor.b32  	%r952, %r952, %r829;
	ld.global.u32 	%r830, [%rd8+84];
	xor.b32  	%r951, %r951, %r830;
	ld.global.u32 	%r831, [%rd8+88];
	xor.b32  	%r1134, %r1134, %r831;
	ld.global.u32 	%r832, [%rd8+92];
	xor.b32  	%r1133, %r1133, %r832;
	ld.global.u32 	%r833, [%rd8+96];
	xor.b32  	%r948, %r948, %r833;
$L__BB8_90:
	and.b32  	%r835, %r797, 32;
	setp.eq.s32 	%p52, %r835, 0;
	@%p52 bra 	$L__BB8_92;
	ld.global.u32 	%r836, [%rd8+100];
	xor.b32  	%r952, %r952, %r836;
	ld.global.u32 	%r837, [%rd8+104];
	xor.b32  	%r951, %r951, %r837;
	ld.global.u32 	%r838, [%rd8+108];
	xor.b32  	%r1134, %r1134, %r838;
	ld.global.u32 	%r839, [%rd8+112];
	xor.b32  	%r1133, %r1133, %r839;
	ld.global.u32 	%r840, [%rd8+116];
	xor.b32  	%r948, %r948, %r840;
$L__BB8_92:
	and.b32  	%r842, %r797, 64;
	setp.eq.s32 	%p53, %r842, 0;
	@%p53 bra 	$L__BB8_94;
	ld.global.u32 	%r843, [%rd8+120];
	xor.b32  	%r952, %r952, %r843;
	ld.global.u32 	%r844, [%rd8+124];
	xor.b32  	%r951, %r951, %r844;
	ld.global.u32 	%r845, [%rd8+128];
	xor.b32  	%r1134, %r1134, %r845;
	ld.global.u32 	%r846, [%rd8+132];
	xor.b32  	%r1133, %r1133, %r846;
	ld.global.u32 	%r847, [%rd8+136];
	xor.b32  	%r948, %r948, %r847;
$L__BB8_94:
	and.b32  	%r849, %r797, 128;
	setp.eq.s32 	%p54, %r849, 0;
	@%p54 bra 	$L__BB8_96;
	ld.global.u32 	%r850, [%rd8+140];
	xor.b32  	%r952, %r952, %r850;
	ld.global.u32 	%r851, [%rd8+144];
	xor.b32  	%r951, %r951, %r851;
	ld.global.u32 	%r852, [%rd8+148];
	xor.b32  	%r1134, %r1134, %r852;
	ld.global.u32 	%r853, [%rd8+152];
	xor.b32  	%r1133, %r1133, %r853;
	ld.global.u32 	%r854, [%rd8+156];
	xor.b32  	%r948, %r948, %r854;
$L__BB8_96:
	and.b32  	%r856, %r797, 256;
	setp.eq.s32 	%p55, %r856, 0;
	@%p55 bra 	$L__BB8_98;
	ld.global.u32 	%r857, [%rd8+160];
	xor.b32  	%r952, %r952, %r857;
	ld.global.u32 	%r858, [%rd8+164];
	xor.b32  	%r951, %r951, %r858;
	ld.global.u32 	%r859, [%rd8+168];
	xor.b32  	%r1134, %r1134, %r859;
	ld.global.u32 	%r860, [%rd8+172];
	xor.b32  	%r1133, %r1133, %r860;
	ld.global.u32 	%r861, [%rd8+176];
	xor.b32  	%r948, %r948, %r861;
$L__BB8_98:
	and.b32  	%r863, %r797, 512;
	setp.eq.s32 	%p56, %r863, 0;
	@%p56 bra 	$L__BB8_100;
	ld.global.u32 	%r864, [%rd8+180];
	xor.b32  	%r952, %r952, %r864;
	ld.global.u32 	%r865, [%rd8+184];
	xor.b32  	%r951, %r951, %r865;
	ld.global.u32 	%r866, [%rd8+188];
	xor.b32  	%r1134, %r1134, %r866;
	ld.global.u32 	%r867, [%rd8+192];
	xor.b32  	%r1133, %r1133, %r867;
	ld.global.u32 	%r868, [%rd8+196];
	xor.b32  	%r948, %r948, %r868;
$L__BB8_100:
	and.b32  	%r870, %r797, 1024;
	setp.eq.s32 	%p57, %r870, 0;
	@%p57 bra 	$L__BB8_102;
	ld.global.u32 	%r871, [%rd8+200];
	xor.b32  	%r952, %r952, %r871;
	ld.global.u32 	%r872, [%rd8+204];
	xor.b32  	%r951, %r951, %r872;
	ld.global.u32 	%r873, [%rd8+208];
	xor.b32  	%r1134, %r1134, %r873;
	ld.global.u32 	%r874, [%rd8+212];
	xor.b32  	%r1133, %r1133, %r874;
	ld.global.u32 	%r875, [%rd8+216];
	xor.b32  	%r948, %r948, %r875;
$L__BB8_102:
	and.b32  	%r877, %r797, 2048;
	setp.eq.s32 	%p58, %r877, 0;
	@%p58 bra 	$L__BB8_104;
	ld.global.u32 	%r878, [%rd8+220];
	xor.b32  	%r952, %r952, %r878;
	ld.global.u32 	%r879, [%rd8+224];
	xor.b32  	%r951, %r951, %r879;
	ld.global.u32 	%r880, [%rd8+228];
	xor.b32  	%r1134, %r1134, %r880;
	ld.global.u32 	%r881, [%rd8+232];
	xor.b32  	%r1133, %r1133, %r881;
	ld.global.u32 	%r882, [%rd8+236];
	xor.b32  	%r948, %r948, %r882;
$L__BB8_104:
	and.b32  	%r884, %r797, 4096;
	setp.eq.s32 	%p59, %r884, 0;
	@%p59 bra 	$L__BB8_106;
	ld.global.u32 	%r885, [%rd8+240];
	xor.b32  	%r952, %r952, %r885;
	ld.global.u32 	%r886, [%rd8+244];
	xor.b32  	%r951, %r951, %r886;
	ld.global.u32 	%r887, [%rd8+248];
	xor.b32  	%r1134, %r1134, %r887;
	ld.global.u32 	%r888, [%rd8+252];
	xor.b32  	%r1133, %r1133, %r888;
	ld.global.u32 	%r889, [%rd8+256];
	xor.b32  	%r948, %r948, %r889;
$L__BB8_106:
	and.b32  	%r891, %r797, 8192;
	setp.eq.s32 	%p60, %r891, 0;
	@%p60 bra 	$L__BB8_108;
	ld.global.u32 	%r892, [%rd8+260];
	xor.b32  	%r952, %r952, %r892;
	ld.global.u32 	%r893, [%rd8+264];
	xor.b32  	%r951, %r951, %r893;
	ld.global.u32 	%r894, [%rd8+268];
	xor.b32  	%r1134, %r1134, %r894;
	ld.global.u32 	%r895, [%rd8+272];
	xor.b32  	%r1133, %r1133, %r895;
	ld.global.u32 	%r896, [%rd8+276];
	xor.b32  	%r948, %r948, %r896;
$L__BB8_108:
	and.b32  	%r898, %r797, 16384;
	setp.eq.s32 	%p61, %r898, 0;
	@%p61 bra 	$L__BB8_110;
	ld.global.u32 	%r899, [%rd8+280];
	xor.b32  	%r952, %r952, %r899;
	ld.global.u32 	%r900, [%rd8+284];
	xor.b32  	%r951, %r951, %r900;
	ld.global.u32 	%r901, [%rd8+288];
	xor.b32  	%r1134, %r1134, %r901;
	ld.global.u32 	%r902, [%rd8+292];
	xor.b32  	%r1133, %r1133, %r902;
	ld.global.u32 	%r903, [%rd8+296];
	xor.b32  	%r948, %r948, %r903;
$L__BB8_110:
	and.b32  	%r905, %r797, 32768;
	setp.eq.s32 	%p62, %r905, 0;
	@%p62 bra 	$L__BB8_112;
	ld.global.u32 	%r906, [%rd8+300];
	xor.b32  	%r952, %r952, %r906;
	ld.global.u32 	%r907, [%rd8+304];
	xor.b32  	%r951, %r951, %r907;
	ld.global.u32 	%r908, [%rd8+308];
	xor.b32  	%r1134, %r1134, %r908;
	ld.global.u32 	%r909, [%rd8+312];
	xor.b32  	%r1133, %r1133, %r909;
	ld.global.u32 	%r910, [%rd8+316];
	xor.b32  	%r948, %r948, %r910;
$L__BB8_112:
	add.s32 	%r1131, %r1131, 16;
	setp.ne.s32 	%p63, %r1131, 32;
	@%p63 bra 	$L__BB8_80;
	mad.lo.s32 	%r911, %r1125, -31, %r366;
	add.s32 	%r1125, %r911, 1;
	setp.ne.s32 	%p64, %r1125, 5;
	@%p64 bra 	$L__BB8_79;
	st.local.u32 	[%rd1+4], %r952;
	st.local.v2.u32 	[%rd1+8], {%r951, %r1134};
	st.local.v2.u32 	[%rd1+16], {%r1133, %r948};
$L__BB8_115:
	shr.u64 	%rd26, %rd3, 2;
	add.s32 	%r935, %r935, 1;
	setp.gt.u64 	%p65, %rd3, 3;
	@%p65 bra 	$L__BB8_3;
$L__BB8_116:
	shr.u32 	%r912, %r952, 2;
	xor.b32  	%r913, %r912, %r952;
	shl.b32 	%r914, %r948, 4;
	shl.b32 	%r915, %r913, 1;
	xor.b32  	%r916, %r915, %r914;
	xor.b32  	%r917, %r916, %r913;
	xor.b32  	%r918, %r917, %r948;
	add.s32 	%r919, %r918, 1427027174;
	shr.u32 	%r920, %r951, 2;
	xor.b32  	%r921, %r920, %r951;
	shl.b32 	%r922, %r918, 4;
	shl.b32 	%r923, %r921, 1;
	xor.b32  	%r924, %r923, %r922;
	xor.b32  	%r925, %r924, %r921;
	xor.b32  	%r926, %r925, %r918;
	add.s32 	%r927, %r926, 1427389611;
	cvt.rn.f32.u32 	%f1, %r919;
	fma.rn.f32 	%f2, %f1, 0f2F800000, 0f2F000000;
	cvt.rn.f32.u32 	%f3, %r927;
	fma.rn.f32 	%f4, %f3, 0f30C90FDB, 0f30490FDB;
	setp.lt.f32 	%p66, %f2, 0f00800000;
	mul.f32 	%f5, %f2, 0f4B000000;
	selp.f32 	%f6, %f5, %f2, %p66;
	selp.f32 	%f7, 0fC1B80000, 0f00000000, %p66;
	mov.b32 	%r928, %f6;
	add.s32 	%r929, %r928, -1059760811;
	and.b32  	%r930, %r929, -8388608;
	sub.s32 	%r931, %r928, %r930;
	mov.b32 	%f8, %r931;
	cvt.rn.f32.s32 	%f9, %r930;
	fma.rn.f32 	%f10, %f9, 0f34000000, %f7;
	add.f32 	%f11, %f8, 0fBF800000;
	fma.rn.f32 	%f12, %f11, 0fBE055027, 0f3E1039F6;
	fma.rn.f32 	%f13, %f12, %f11, 0fBDF8CDCC;
	fma.rn.f32 	%f14, %f13, %f11, 0f3E0F2955;
	fma.rn.f32 	%f15, %f14, %f11, 0fBE2AD8B9;
	fma.rn.f32 	%f16, %f15, %f11, 0f3E4CED0B;
	fma.rn.f32 	%f17, %f16, %f11, 0fBE7FFF22;
	fma.rn.f32 	%f18, %f17, %f11, 0f3EAAAA78;
	fma.rn.f32 	%f19, %f18, %f11, 0fBF000000;
	mul.f32 	%f20, %f11, %f19;
	fma.rn.f32 	%f21, %f20, %f11, %f11;
	fma.rn.f32 	%f22, %f10, 0f3F317218, %f21;
	setp.gt.u32 	%p67, %r928, 2139095039;
	fma.rn.f32 	%f23, %f6, 0f7F800000, 0f7F800000;
	selp.f32 	%f24, %f23, %f22, %p67;
	setp.eq.f32 	%p68, %f6, 0f00000000;
	mul.f32 	%f25, %f24, 0fC0000000;
	selp.f32 	%f26, 0f7F800000, %f25, %p68;
	sqrt.rn.f32 	%f27, %f26;
	sin.approx.f32 	%f28, %f4;
	mul.f32 	%f29, %f27, %f28;
	cvt.rn.f32.u32 	%f30, %r543;
	mov.f32 	%f31, 0f40000000;
	div.rn.f32 	%f32, %f31, %f30;
	sqrt.rn.f32 	%f33, %f32;
	mul.f32 	%f34, %f29, %f33;
	cvta.to.global.u64 	%rd23, %rd10;
	shl.b64 	%rd24, %rd2, 2;
	add.s64 	%rd25, %rd23, %rd24;
	st.global.f32 	[%rd25], %f34;
$L__BB8_117:
	ret;

}


// ===== COMPILED SASS (sm_100) =====

	.target	sm_100

	.elftype	@"ET_EXEC"


//--------------------- .note.nv.tkinfo           --------------------------
	.section	.note.nv.tkinfo,"",@"SHT_NOTE"
	.sectionflags	@"SHF_NOTE_NV_TKINFO"
	.tkinfo
        /*0018*/ 	.word	0x00000002
        /*0030*/ 	.string	""
        /*0030*/ 	.string	"ptxas"
        /*0030*/ 	.string	"Cuda compilation tools, release 13.0, V13.0.88"
        /*0030*/ 	.string	"Build cuda_13.0.r13.0/compiler.36424714_0"
        /*0030*/ 	.string	"-arch sm_100 -m 64 "



//--------------------- .note.nv.cuinfo           --------------------------
	.section	.note.nv.cuinfo,"",@"SHT_NOTE"
	.sectionflags	@"SHF_NOTE_NV_CUINFO"
        /*0018*/ 	.short	0x0002
        /*001a*/ 	.short	0x0064
        /*001c*/ 	.short	0x0082
	.zero		2


//--------------------- .nv.info                  --------------------------
	.section	.nv.info,"",@"SHT_CUDA_INFO"
	.align	4


	//----- nvinfo : EIATTR_REGCOUNT
	.align		4
        /*0000*/ 	.byte	0x04, 0x2f
        /*0002*/ 	.short	(.L_10 - .L_9)
	.align		4
.L_9:
        /*0004*/ 	.word	index@(_Z7forwardiiiPfS_S_S_)
        /*0008*/ 	.word	0x0000001c


	//----- nvinfo : EIATTR_FRAME_SIZE
	.align		4
.L_10:
        /*000c*/ 	.byte	0x04, 0x11
        /*000e*/ 	.short	(.L_12 - .L_11)
	.align		4
.L_11:
        /*0010*/ 	.word	index@(_Z7forwardiiiPfS_S_S_)
        /*0014*/ 	.word	0x00000000


	//----- nvinfo : EIATTR_REGCOUNT
	.align		4
.L_12:
        /*0018*/ 	.byte	0x04, 0x2f
        /*001a*/ 	.short	(.L_14 - .L_13)
	.align		4
.L_13:
        /*001c*/ 	.word	index@(_Z8backwardiiifPfS_S_S_)
        /*0020*/ 	.word	0x00000008


	//----- nvinfo : EIATTR_FRAME_SIZE
	.align		4
.L_14:
        /*0024*/ 	.byte	0x04, 0x11
        /*0026*/ 	.short	(.L_16 - .L_15)
	.align		4
.L_15:
        /*0028*/ 	.word	index@(_Z8backwardiiifPfS_S_S_)
        /*002c*/ 	.word	0x00000000


	//----- nvinfo : EIATTR_REGCOUNT
	.align		4
.L_16:
        /*0030*/ 	.byte	0x04, 0x2f
        /*0032*/ 	.short	(.L_18 - .L_17)
	.align		4
.L_17:
        /*0034*/ 	.word	index@(_Z12update_layeriiifPfS_S_S_)
        /*0038*/ 	.word	0x00000020


	//----- nvinfo : EIATTR_FRAME_SIZE
	.align		4
.L_18:
        /*003c*/ 	.byte	0x04, 0x11
        /*003e*/ 	.short	(.L_20 - .L_19)
	.align		4
.L_19:
        /*0040*/ 	.word	index@($__internal_3_$__cuda_sm3x_div_rn_noftz_f32_slowpath)
        /*0044*/ 	.word	0x00000000


	//----- nvinfo : EIATTR_FRAME_SIZE
	.align		4
.L_20:
        /*0048*/ 	.byte	0x04, 0x11
        /*004a*/ 	.short	(.L_22 - .L_21)
	.align		4
.L_21:
        /*004c*/ 	.word	index@(_Z12update_layeriiifPfS_S_S_)
        /*0050*/ 	.word	0x00000000


	//----- nvinfo : EIATTR_REGCOUNT
	.align		4
.L_22:
        /*0054*/ 	.byte	0x04, 0x2f
        /*0056*/ 	.short	(.L_24 - .L_23)
	.align		4
.L_23:
        /*0058*/ 	.word	index@(_Z4reluiiPfS_)
        /*005c*/ 	.word	0x0000000a


	//----- nvinfo : EIATTR_FRAME_SIZE
	.align		4
.L_24:
        /*0060*/ 	.byte	0x04, 0x11
        /*0062*/ 	.short	(.L_26 - .L_25)
	.align		4
.L_25:
        /*0064*/ 	.word	index@(_Z4reluiiPfS_)
        /*0068*/ 	.word	0x00000000


	//----- nvinfo : EIATTR_REGCOUNT
	.align		4
.L_26:
        /*006c*/ 	.byte	0x04, 0x2f
        /*006e*/ 	.short	(.L_28 - .L_27)
	.align		4
.L_27:
        /*0070*/ 	.word	index@(_Z14relu_backwardsiiiPfS_S_)
        /*0074*/ 	.word	0x0000000c


	//----- nvinfo : EIATTR_FRAME_SIZE
	.align		4
.L_28:
        /*0078*/ 	.byte	0x04, 0x11
        /*007a*/ 	.short	(.L_30 - .L_29)
	.align		4
.L_29:
        /*007c*/ 	.word	index@(_Z14relu_backwardsiiiPfS_S_)
        /*0080*/ 	.word	0x00000000


	//----- nvinfo : EIATTR_REGCOUNT
	.align		4
.L_30:
        /*0084*/ 	.byte	0x04, 0x2f
        /*0086*/ 	.short	(.L_32 - .L_31)
	.align		4
.L_31:
        /*0088*/ 	.word	index@(_Z7softmaxiiPfS_)
        /*008c*/ 	.word	0x00000020


	//----- nvinfo : EIATTR_FRAME_SIZE
	.align		4
.L_32:
        /*0090*/ 	.byte	0x04, 0x11
        /*0092*/ 	.short	(.L_34 - .L_33)
	.align		4
.L_33:
        /*0094*/ 	.word	index@($__internal_2_$__cuda_sm3x_div_rn_noftz_f32_slowpath)
        /*0098*/ 	.word	0x00000000


	//----- nvinfo : EIATTR_FRAME_SIZE
	.align		4
.L_34:
        /*009c*/ 	.byte	0x04, 0x11
        /*009e*/ 	.short	(.L_36 - .L_35)
	.align		4
.L_35:
        /*00a0*/ 	.word	index@(_Z7softmaxiiPfS_)
        /*00a4*/ 	.word	0x00000000


	//----- nvinfo : EIATTR_REGCOUNT
	.align		4
.L_36:
        /*00a8*/ 	.byte	0x04, 0x2f
        /*00aa*/ 	.short	(.L_38 - .L_37)
	.align		4
.L_37:
        /*00ac*/ 	.word	index@(_Z13cross_entropyiiPfS_S_)
        /*00b0*/ 	.word	0x0000001c


	//----- nvinfo : EIATTR_FRAME_SIZE
	.align		4
.L_38:
        /*00b4*/ 	.byte	0x04, 0x11
        /*00b6*/ 	.short	(.L_40 - .L_39)
	.align		4
.L_39:
        /*00b8*/ 	.word	index@(_Z13cross_entropyiiPfS_S_)
        /*00bc*/ 	.word	0x00000000


	//----- nvinfo : EIATTR_REGCOUNT
	.align		4
.L_40:
        /*00c0*/ 	.byte	0x04, 0x2f
        /*00c2*/ 	.short	(.L_42 - .L_41)
	.align		4
.L_41:
        /*00c4*/ 	.word	index@(_Z23cross_entropy_backwardsiiPfS_S_)
        /*00c8*/ 	.word	0x0000000c


	//----- nvinfo : EIATTR_FRAME_SIZE
	.align		4
.L_42:
        /*00cc*/ 	.byte	0x04, 0x11
        /*00ce*/ 	.short	(.L_44 - .L_43)
	.align		4
.L_43:
        /*00d0*/ 	.word	index@(_Z23cross_entropy_backwardsiiPfS_S_)
        /*00d4*/ 	.word	0x00000000


	//----- nvinfo : EIATTR_REGCOUNT
	.align		4
.L_44:
        /*00d8*/ 	.byte	0x04, 0x2f
        /*00da*/ 	.short	(.L_46 - .L_45)
	.align		4
.L_45:
        /*00dc*/ 	.word	index@(_Z9init_randiiPf)
        /*00e0*/ 	.word	0x00000020


	//----- nvinfo : EIATTR_FRAME_SIZE
	.align		4
.L_46:
        /*00e4*/ 	.byte	0x04, 0x11
        /*00e6*/ 	.short	(.L_48 - .L_47)
	.align		4
.L_47:
        /*00e8*/ 	.word	index@($__internal_1_$__cuda_sm3x_div_rn_noftz_f32_slowpath)
        /*00ec*/ 	.word	0x00000030


	//----- nvinfo : EIATTR_FRAME_SIZE
	.align		4
.L_48:
        /*00f0*/ 	.byte	0x04, 0x11
        /*00f2*/ 	.short	(.L_50 - .L_49)
	.align		4
.L_49:
        /*00f4*/ 	.word	index@($__internal_0_$__cuda_sm20_sqrt_rn_f32_slowpath)
        /*00f8*/ 	.word	0x00000030


	//----- nvinfo : EIATTR_FRAME_SIZE
	.align		4
.L_50:
        /*00fc*/ 	.byte	0x04, 0x11
        /*00fe*/ 	.short	(.L_52 - .L_51)
	.align		4
.L_51:
        /*0100*/ 	.word	index@(_Z9init_randiiPf)
        /*0104*/ 	.word	0x00000030


	//----- nvinfo : EIATTR_MIN_STACK_SIZE
	.align		4
.L_52:
        /*0108*/ 	.byte	0x04, 0x12
        /*010a*/ 	.short	(.L_54 - .L_53)
	.align		4
.L_53:
        /*010c*/ 	.word	index@(_Z9init_randiiPf)
        /*0110*/ 	.word	0x00000030


	//----- nvinfo : EIATTR_MIN_STACK_SIZE
	.align		4
.L_54:
        /*0114*/ 	.byte	0x04, 0x12
        /*0116*/ 	.short	(.L_56 - .L_55)
	.align		4
.L_55:
        /*0118*/ 	.word	index@(_Z23cross_entropy_backwardsiiPfS_S_)
        /*011c*/ 	.word	0x00000000


	//----- nvinfo : EIATTR_MIN_STACK_SIZE
	.align		4
.L_56:
        /*0120*/ 	.byte	0x04, 0x12
        /*0122*/ 	.short	(.L_58 - .L_57)
	.align		4
.L_57:
        /*0124*/ 	.word	index@(_Z13cross_entropyiiPfS_S_)
        /*0128*/ 	.word	0x00000000


	//----- nvinfo : EIATTR_MIN_STACK_SIZE
	.align		4
.L_58:
        /*012c*/ 	.byte	0x04, 0x12
        /*012e*/ 	.short	(.L_60 - .L_59)
	.align		4
.L_59:
        /*0130*/ 	.word	index@(_Z7softmaxiiPfS_)
        /*0134*/ 	.word	0x00000000


	//----- nvinfo : EIATTR_MIN_STACK_SIZE
	.align		4
.L_60:
        /*0138*/ 	.byte	0x04, 0x12
        /*013a*/ 	.short	(.L_62 - .L_61)
	.align		4
.L_61:
        /*013c*/ 	.word	index@(_Z14relu_backwardsiiiPfS_S_)
        /*0140*/ 	.word	0x00000000


	//----- nvinfo : EIATTR_MIN_STACK_SIZE
	.align		4
.L_62:
        /*0144*/ 	.byte	0x04, 0x12
        /*0146*/ 	.short	(.L_64 - .L_63)
	.align		4
.L_63:
        /*0148*/ 	.word	index@(_Z4reluiiPfS_)
        /*014c*/ 	.word	0x00000000


	//----- nvinfo : EIATTR_MIN_STACK_SIZE
	.align		4
.L_64:
        /*0150*/ 	.byte	0x04, 0x12
        /*0152*/ 	.short	(.L_66 - .L_65)
	.align		4
.L_65:
        /*0154*/ 	.word	index@(_Z12update_layeriiifPfS_S_S_)
        /*0158*/ 	.word	0x00000000


	//----- nvinfo : EIATTR_MIN_STACK_SIZE
	.align		4
.L_66:
        /*015c*/ 	.byte	0x04, 0x12
        /*015e*/ 	.short	(.L_68 - .L_67)
	.align		4
.L_67:
        /*0160*/ 	.word	index@(_Z8backwardiiifPfS_S_S_)
        /*0164*/ 	.word	0x00000000


	//----- nvinfo : EIATTR_MIN_STACK_SIZE
	.align		4
.L_68:
        /*0168*/ 	.byte	0x04, 0x12
        /*016a*/ 	.short	(.L_70 - .L_69)
	.align		4
.L_69:
        /*016c*/ 	.word	index@(_Z7forwardiiiPfS_S_S_)
        /*0170*/ 	.word	0x00000000
.L_70:


//--------------------- .nv.compat                --------------------------
	.section	.nv.compat,"",@"SHT_CUDA_COMPAT_INFO"
	.align	4
        /*0000*/ 	.byte	0x02, 0x09, 0x00, 0x00, 0x02, 0x02, 0x01, 0x00, 0x02, 0x05, 0x05, 0x00, 0x03, 0x07, 0x01, 0x01
        /*0010*/ 	.byte	0x02, 0x03, 0x00, 0x00, 0x02, 0x06, 0x01, 0x00, 0x04, 0x0b, 0x08, 0x00, 0x01, 0x00, 0x00, 0x00
        /*0020*/ 	.byte	0x00, 0x00, 0x00, 0x00


//--------------------- .nv.info._Z9init_randiiPf --------------------------
	.section	.nv.info._Z9init_randiiPf,"",@"SHT_CUDA_INFO"
	.sectionflags	@""
	.align	4


	//----- nvinfo : EIATTR_CUDA_API_VERSION
	.align		4
        /*0000*/ 	.byte	0x04, 0x37
        /*0002*/ 	.short	(.L_72 - .L_71)
.L_71:
        /*0004*/ 	.word	0x00000082


	//----- nvinfo : EIATTR_KPARAM_INFO
	.align		4
.L_72:
        /*0008*/ 	.byte	0x04, 0x17
        /*000a*/ 	.short	(.L_74 - .L_73)
.L_73:
        /*000c*/ 	.word	0x00000000
        /*0010*/ 	.short	0x0002
        /*0012*/ 	.short	0x0008
        /*0014*/ 	.byte	0x00, 0xf5, 0x21, 0x00


	//----- nvinfo : EIATTR_KPARAM_INFO
	.align		4
.L_74:
        /*0018*/ 	.byte	0x04, 0x17
        /*001a*/ 	.short	(.L_76 - .L_75)
.L_75:
        /*001c*/ 	.word	0x00000000
        /*0020*/ 	.short	0x0001
        /*0022*/ 	.short	0x0004
        /*0024*/ 	.byte	0x00, 0xf0, 0x11, 0x00


	//----- nvinfo : EIATTR_KPARAM_INFO
	.align		4
.L_76:
        /*0028*/ 	.byte	0x04, 0x17
        /*002a*/ 	.short	(.L_78 - .L_77)
.L_77:
        /*002c*/ 	.word	0x00000000
        /*0030*/ 	.short	0x0000
        /*0032*/ 	.short	0x0000
        /*0034*/ 	.byte	0x00, 0xf0, 0x11, 0x00


	//----- nvinfo : EIATTR_SPARSE_MMA_MASK
	.align		4
.L_78:
        /*0038*/ 	.byte	0x03, 0x50
        /*003a*/ 	.short	0x0000


	//----- nvinfo : EIATTR_MAXREG_COUNT
	.align		4
        /*003c*/ 	.byte	0x03, 0x1b
        /*003e*/ 	.short	0x00ff


	//----- nvinfo : EIATTR_MERCURY_ISA_VERSION
	.align		4
        /*0040*/ 	.byte	0x03, 0x5f
        /*0042*/ 	.short	0x0101


	//----- nvinfo : EIATTR_VRC_CTA_INIT_COUNT
	.align		4
        /*0044*/ 	.byte	0x02, 0x4a
	.zero		1
	.zero		1


	//----- nvinfo : EIATTR_EXIT_INSTR_OFFSETS
	.align		4
        /*0048*/ 	.byte	0x04, 0x1c
        /*004a*/ 	.short	(.L_80 - .L_79)


	//   ....[0]....
.L_79:
        /*004c*/ 	.word	0x000000d0


	//   ....[1]....
        /*0050*/ 	.word	0x00002d90


	//----- nvinfo : EIATTR_CRS_STACK_SIZE
	.align		4
.L_80:
        /*0054*/ 	.byte	0x04, 0x1e
        /*0056*/ 	.short	(.L_82 - .L_81)
.L_81:
        /*0058*/ 	.word	0x00000000


	//----- nvinfo : EIATTR_CBANK_PARAM_SIZE
	.align		4
.L_82:
        /*005c*/ 	.byte	0x03, 0x19
        /*005e*/ 	.short	0x0010


	//----- nvinfo : EIATTR_PARAM_CBANK
	.align		4
        /*0060*/ 	.byte	0x04, 0x0a
        /*0062*/ 	.short	(.L_84 - .L_83)
	.align		4
.L_83:
        /*0064*/ 	.word	index@(.nv.constant0._Z9init_randiiPf)
        /*0068*/ 	.short	0x0380
        /*006a*/ 	.short	0x0010


	//----- nvinfo : EIATTR_SW_WAR
	.align		4
.L_84:
        /*006c*/ 	.byte	0x04, 0x36
        /*006e*/ 	.short	(.L_86 - .L_85)
.L_85:
        /*0070*/ 	.word	0x00000008
.L_86:


//--------------------- .nv.info._Z23cross_entropy_backwardsiiPfS_S_ --------------------------
	.section	.nv.info._Z23cross_entropy_backwardsiiPfS_S_,"",@"SHT_CUDA_INFO"
	.sectionflags	@""
	.align	4


	//----- nvinfo : EIATTR_CUDA_API_VERSION
	.align		4
        /*0000*/ 	.byte	0x04, 0x37
        /*0002*/ 	.short	(.L_88 - .L_87)
.L_87:
        /*0004*/ 	.word	0x00000082


	//----- nvinfo : EIATTR_KPARAM_INFO
	.align		4
.L_88:
        /*0008*/ 	.byte	0x04, 0x17
        /*000a*/ 	.short	(.L_90 - .L_89)
.L_89:
        /*000c*/ 	.word	0x00000000
        /*0010*/ 	.short	0x0004
        /*0012*/ 	.short	0x0018
        /*0014*/ 	.byte	0x00, 0xf5, 0x21, 0x00


	//----- nvinfo : EIATTR_KPARAM_INFO
	.align		4
.L_90:
        /*0018*/ 	.byte	0x04, 0x17
        /*001a*/ 	.short	(.L_92 - .L_91)
.L_91:
        /*001c*/ 	.word	0x00000000
        /*0020*/ 	.short	0x0003
        /*0022*/ 	.short	0x0010
        /*0024*/ 	.byte	0x00, 0xf5, 0x21, 0x00


	//----- nvinfo : EIATTR_KPARAM_INFO
	.align		4
.L_92:
        /*0028*/ 	.byte	0x04, 0x17
        /*002a*/ 	.short	(.L_94 - .L_93)
.L_93:
        /*002c*/ 	.word	0x00000000
        /*0030*/ 	.short	0x0002
        /*0032*/ 	.short	0x0008
        /*0034*/ 	.byte	0x00, 0xf5, 0x21, 0x00


	//----- nvinfo : EIATTR_KPARAM_INFO
	.align		4
.L_94:
        /*0038*/ 	.byte	0x04, 0x17
        /*003a*/ 	.short	(.L_96 - .L_95)
.L_95:
        /*003c*/ 	.word	0x00000000
        /*0040*/ 	.short	0x0001
        /*0042*/ 	.short	0x0004
        /*0044*/ 	.byte	0x00, 0xf0, 0x11, 0x00


	//----- nvinfo : EIATTR_KPARAM_INFO
	.align		4
.L_96:
        /*0048*/ 	.byte	0x04, 0x17
        /*004a*/ 	.short	(.L_98 - .L_97)
.L_97:
        /*004c*/ 	.word	0x00000000
        /*0050*/ 	.short	0x0000
        /*0052*/ 	.short	0x0000
        /*0054*/ 	.byte	0x00, 0xf0, 0x11, 0x00


	//----- nvinfo : EIATTR_SPARSE_MMA_MASK
	.align		4
.L_98:
        /*0058*/ 	.byte	0x03, 0x50
        /*005a*/ 	.short	0x0000


	//----- nvinfo : EIATTR_MAXREG_COUNT
	.align		4
        /*005c*/ 	.byte	0x03, 0x1b
        /*005e*/ 	.short	0x00ff


	//----- nvinfo : EIATTR_MERCURY_ISA_VERSION
	.align		4
        /*0060*/ 	.byte	0x03, 0x5f
        /*0062*/ 	.short	0x0101


	//----- nvinfo : EIATTR_VRC_CTA_INIT_COUNT
	.align		4
        /*0064*/ 	.byte	0x02, 0x4a
	.zero		1
	.zero		1


	//----- nvinfo : EIATTR_EXIT_INSTR_OFFSETS
	.align		4
        /*0068*/ 	.byte	0x04, 0x1c
        /*006a*/ 	.short	(.L_100 - .L_99)


	//   ....[0]....
.L_99:
        /*006c*/ 	.word	0x000000c0


	//   ....[1]....
        /*0070*/ 	.word	0x00000190


	//----- nvinfo : EIATTR_CBANK_PARAM_SIZE
	.align		4
.L_100:
        /*0074*/ 	.byte	0x03, 0x19
        /*0076*/ 	.short	0x0020


	//----- nvinfo : EIATTR_PARAM_CBANK
	.align		4
        /*0078*/ 	.byte	0x04, 0x0a
        /*007a*/ 	.short	(.L_102 - .L_101)
	.align		4
.L_101:
        /*007c*/ 	.word	index@(.nv.constant0._Z23cross_entropy_backwardsiiPfS_S_)
        /*0080*/ 	.short	0x0380
        /*0082*/ 	.short	0x0020


	//----- nvinfo : EIATTR_SW_WAR
	.align		4
.L_102:
        /*0084*/ 	.byte	0x04, 0x36
        /*0086*/ 	.short	(.L_104 - .L_103)
.L_103:
        /*0088*/ 	.word	0x00000008
.L_104:


//--------------------- .nv.info._Z13cross_entropyiiPfS_S_ --------------------------
	.section	.nv.info._Z13cross_entropyiiPfS_S_,"",@"SHT_CUDA_INFO"
	.sectionflags	@""
	.align	4


	//----- nvinfo : EIATTR_CUDA_API_VERSION
	.align		4
        /*0000*/ 	.byte	0x04, 0x37
        /*0002*/ 	.short	(.L_106 - .L_105)
.L_105:
        /*0004*/ 	.word	0x00000082


	//----- nvinfo : EIATTR_KPARAM_INFO
	.align		4
.L_106:
        /*0008*/ 	.byte	0x04, 0x17
        /*000a*/ 	.short	(.L_108 - .L_107)
.L_107:
        /*000c*/ 	.word	0x00000000
        /*0010*/ 	.short	0x0004
        /*0012*/ 	.short	0x0018
        /*0014*/ 	.byte	0x00, 0xf5, 0x21, 0x00


	//----- nvinfo : EIATTR_KPARAM_INFO
	.align		4
.L_108:
        /*0018*/ 	.byte	0x04, 0x17
        /*001a*/ 	.short	(.L_110 - .L_109)
.L_109:
        /*001c*/ 	.word	0x00000000
        /*0020*/ 	.short	0x0003
        /*0022*/ 	.short	0x0010
        /*0024*/ 	.byte	0x00, 0xf5, 0x21, 0x00


	//----- nvinfo : EIATTR_KPARAM_INFO
	.align		4
.L_110:
        /*0028*/ 	.byte	0x04, 0x17
        /*002a*/ 	.short	(.L_112 - .L_111)
.L_111:
        /*002c*/ 	.word	0x00000000
        /*0030*/ 	.short	0x0002
        /*0032*/ 	.short	0x0008
        /*0034*/ 	.byte	0x00, 0xf5, 0x21, 0x00


	//----- nvinfo : EIATTR_KPARAM_INFO
	.align		4
.L_112:
        /*0038*/ 	.byte	0x04, 0x17
        /*003a*/ 	.short	(.L_114 - .L_113)
.L_113:
        /*003c*/ 	.word	0x00000000
        /*0040*/ 	.short	0x0001
        /*0042*/ 	.short	0x0004
        /*0044*/ 	.byte	0x00, 0xf0, 0x11, 0x00


	//----- nvinfo : EIATTR_KPARAM_INFO
	.align		4
.L_114:
        /*0048*/ 	.byte	0x04, 0x17
        /*004a*/ 	.short	(.L_116 - .L_115)
.L_115:
        /*004c*/ 	.word	0x00000000
        /*0050*/ 	.short	0x0000
        /*0052*/ 	.short	0x0000
        /*0054*/ 	.byte	0x00, 0xf0, 0x11, 0x00


	//----- nvinfo : EIATTR_SPARSE_MMA_MASK
	.align		4
.L_116:
        /*0058*/ 	.byte	0x03, 0x50
        /*005a*/ 	.short	0x0000


	//----- nvinfo : EIATTR_MAXREG_COUNT
	.align		4
        /*005c*/ 	.byte	0x03, 0x1b
        /*005e*/ 	.short	0x00ff


	//----- nvinfo : EIATTR_MERCURY_ISA_VERSION
	.align		4
        /*0060*/ 	.byte	0x03, 0x5f
        /*0062*/ 	.short	0x0101


	//----- nvinfo : EIATTR_VRC_CTA_INIT_COUNT
	.align		4
        /*0064*/ 	.byte	0x02, 0x4a
	.zero		1
	.zero		1


	//----- nvinfo : EIATTR_EXIT_INSTR_OFFSETS
	.align		4
        /*0068*/ 	.byte	0x04, 0x1c
        /*006a*/ 	.short	(.L_118 - .L_117)


	//   ....[0]....
.L_117:
        /*006c*/ 	.word	0x00000070


	//   ....[1]....
        /*0070*/ 	.word	0x00001620


	//----- nvinfo : EIATTR_CRS_STACK_SIZE
	.align		4
.L_118:
        /*0074*/ 	.byte	0x04, 0x1e
        /*0076*/ 	.short	(.L_120 - .L_119)
.L_119:
        /*0078*/ 	.word	0x00000000


	//----- nvinfo : EIATTR_CBANK_PARAM_SIZE
	.align		4
.L_120:
        /*007c*/ 	.byte	0x03, 0x19
        /*007e*/ 	.short	0x0020


	//----- nvinfo : EIATTR_PARAM_CBANK
	.align		4
        /*0080*/ 	.byte	0x04, 0x0a
        /*0082*/ 	.short	(.L_122 - .L_121)
	.align		4
.L_121:
        /*0084*/ 	.word	index@(.nv.constant0._Z13cross_entropyiiPfS_S_)
        /*0088*/ 	.short	0x0380
        /*008a*/ 	.short	0x0020


	//----- nvinfo : EIATTR_SW_WAR
	.align		4
.L_122:
        /*008c*/ 	.byte	0x04, 0x36
        /*008e*/ 	.short	(.L_124 - .L_123)
.L_123:
        /*0090*/ 	.word	0x00000008
.L_124:


//--------------------- .nv.info._Z7softmaxiiPfS_ --------------------------
	.section	.nv.info._Z7softmaxiiPfS_,"",@"SHT_CUDA_INFO"
	.sectionflags	@""
	.align	4


	//----- nvinfo : EIATTR_CUDA_API_VERSION
	.align		4
        /*0000*/ 	.byte	0x04, 0x37
        /*0002*/ 	.short	(.L_126 - .L_125)
.L_125:
        /*0004*/ 	.word	0x00000082


	//----- nvinfo : EIATTR_KPARAM_INFO
	.align		4
.L_126:
        /*0008*/ 	.byte	0x04, 0x17
        /*000a*/ 	.short	(.L_128 - .L_127)
.L_127:
        /*000c*/ 	.word	0x00000000
        /*0010*/ 	.short	0x0003
        /*0012*/ 	.short	0x0010
        /*0014*/ 	.byte	0x00, 0xf5, 0x21, 0x00


	//----- nvinfo : EIATTR_KPARAM_INFO
	.align		4
.L_128:
        /*0018*/ 	.byte	0x04, 0x17
        /*001a*/ 	.short	(.L_130 - .L_129)
.L_129:
        /*001c*/ 	.word	0x00000000
        /*0020*/ 	.short	0x0002
        /*0022*/ 	.short	0x0008
        /*0024*/ 	.byte	0x00, 0xf5, 0x21, 0x00


	//----- nvinfo : EIATTR_KPARAM_INFO
	.align		4
.L_130:
        /*0028*/ 	.byte	0x04, 0x17
        /*002a*/ 	.short	(.L_132 - .L_131)
.L_131:
        /*002c*/ 	.word	0x00000000
        /*0030*/ 	.short	0x0001
        /*0032*/ 	.short	0x0004
        /*0034*/ 	.byte	0x00, 0xf0, 0x11, 0x00


	//----- nvinfo : EIATTR_KPARAM_INFO
	.align		4
.L_132:
        /*0038*/ 	.byte	0x04, 0x17
        /*003a*/ 	.short	(.L_134 - .L_133)
.L_133:
        /*003c*/ 	.word	0x00000000
        /*0040*/ 	.short	0x0000
        /*0042*/ 	.short	0x0000
        /*0044*/ 	.byte	0x00, 0xf0, 0x11, 0x00


	//----- nvinfo : EIATTR_SPARSE_MMA_MASK
	.align		4
.L_134:
        /*0048*/ 	.byte	0x03, 0x50
        /*004a*/ 	.short	0x0000


	//----- nvinfo : EIATTR_MAXREG_COUNT
	.align		4
        /*004c*/ 	.byte	0x03, 0x1b
        /*004e*/ 	.short	0x00ff


	//----- nvinfo : EIATTR_MERCURY_ISA_VERSION
	.align		4
        /*0050*/ 	.byte	0x03, 0x5f
        /*0052*/ 	.short	0x0101


	//----- nvinfo : EIATTR_VRC_CTA_INIT_COUNT
	.align		4
        /*0054*/ 	.byte	0x02, 0x4a
	.zero		1
	.zero		1


	//----- nvinfo : EIATTR_EXIT_INSTR_OFFSETS
	.align		4
        /*0058*/ 	.byte	0x04, 0x1c
        /*005a*/ 	.short	(.L_136 - .L_135)


	//   ....[0]....
.L_135:
        /*005c*/ 	.word	0x000000c0


	//   ....[1]....
        /*0060*/ 	.word	0x00001710


	//----- nvinfo : EIATTR_CRS_STACK_SIZE
	.align		4
.L_136:
        /*0064*/ 	.byte	0x04, 0x1e
        /*0066*/ 	.short	(.L_138 - .L_137)
.L_137:
        /*0068*/ 	.word	0x00000000


	//----- nvinfo : EIATTR_CBANK_PARAM_SIZE
	.align		4
.L_138:
        /*006c*/ 	.byte	0x03, 0x19
        /*006e*/ 	.short	0x0018


	//----- nvinfo : EIATTR_PARAM_CBANK
	.align		4
        /*0070*/ 	.byte	0x04, 0x0a
        /*0072*/ 	.short	(.L_140 - .L_139)
	.align		4
.L_139:
        /*0074*/ 	.word	index@(.nv.constant0._Z7softmaxiiPfS_)
        /*0078*/ 	.short	0x0380
        /*007a*/ 	.short	0x0018


	//----- nvinfo : EIATTR_SW_WAR
	.align		4
.L_140:
        /*007c*/ 	.byte	0x04, 0x36
        /*007e*/ 	.short	(.L_142 - .L_141)
.L_141:
        /*0080*/ 	.word	0x00000008
.L_142:


//--------------------- .nv.info._Z14relu_backwardsiiiPfS_S_ --------------------------
	.section	.nv.info._Z14relu_backwardsiiiPfS_S_,"",@"SHT_CUDA_INFO"
	.sectionflags	@""
	.align	4


	//----- nvinfo : EIATTR_CUDA_API_VERSION
	.align		4
        /*0000*/ 	.byte	0x04, 0x37
        /*0002*/ 	.short	(.L_144 - .L_143)
.L_143:
        /*0004*/ 	.word	0x00000082


	//----- nvinfo : EIATTR_KPARAM_INFO
	.align		4
.L_144:
        /*0008*/ 	.byte	0x04, 0x17
        /*000a*/ 	.short	(.L_146 - .L_145)
.L_145:
        /*000c*/ 	.word	0x00000000
        /*0010*/ 	.short	0x0005
        /*0012*/ 	.short	0x0020
        /*0014*/ 	.byte	0x00, 0xf5, 0x21, 0x00


	//----- nvinfo : EIATTR_KPARAM_INFO
	.align		4
.L_146:
        /*0018*/ 	.byte	0x04, 0x17
        /*001a*/ 	.short	(.L_148 - .L_147)
.L_147:
        /*001c*/ 	.word	0x00000000
        /*0020*/ 	.short	0x0004
        /*0022*/ 	.short	0x0018
        /*0024*/ 	.byte	0x00, 0xf5, 0x21, 0x00


	//----- nvinfo : EIATTR_KPARAM_INFO
	.align		4
.L_148:
        /*0028*/ 	.byte	0x04, 0x17
        /*002a*/ 	.short	(.L_150 - .L_149)
.L_149:
        /*002c*/ 	.word	0x00000000
        /*0030*/ 	.short	0x0003
        /*0032*/ 	.short	0x0010
        /*0034*/ 	.byte	0x00, 0xf5, 0x21, 0x00


	//----- nvinfo : EIATTR_KPARAM_INFO
	.align		4
.L_150:
        /*0038*/ 	.byte	0x04, 0x17
        /*003a*/ 	.short	(.L_152 - .L_151)
.L_151:
        /*003c*/ 	.word	0x00000000
        /*0040*/ 	.short	0x0002
        /*0042*/ 	.short	0x0008
        /*0044*/ 	.byte	0x00, 0xf0, 0x11, 0x00


	//----- nvinfo : EIATTR_KPARAM_INFO
	.align		4
.L_152:
        /*0048*/ 	.byte	0x04, 0x17
        /*004a*/ 	.short	(.L_154 - .L_153)
.L_153:
        /*004c*/ 	.word	0x00000000
        /*0050*/ 	.short	0x0001
        /*0052*/ 	.short	0x0004
        /*0054*/ 	.byte	0x00, 0xf0, 0x11, 0x00


	//----- nvinfo : EIATTR_KPARAM_INFO
	.align		4
.L_154:
        /*0058*/ 	.byte	0x04, 0x17
        /*005a*/ 	.short	(.L_156 - .L_155)
.L_155:
        /*005c*/ 	.word	0x00000000
        /*0060*/ 	.short	0x0000
        /*0062*/ 	.short	0x0000
        /*0064*/ 	.byte	0x00, 0xf0, 0x11, 0x00


	//----- nvinfo : EIATTR_SPARSE_MMA_MASK
	.align		4
.L_156:
        /*0068*/ 	.byte	0x03, 0x50
        /*006a*/ 	.short	0x0000


	//----- nvinfo : EIATTR_MAXREG_COUNT
	.align		4
        /*006c*/ 	.byte	0x03, 0x1b
        /*006e*/ 	.short	0x00ff


	//----- nvinfo : EIATTR_MERCURY_ISA_VERSION
	.align		4
        /*0070*/ 	.byte	0x03, 0x5f
        /*0072*/ 	.short	0x0101


	//----- nvinfo : EIATTR_VRC_CTA_INIT_COUNT
	.align		4
        /*0074*/ 	.byte	0x02, 0x4a
	.zero		1
	.zero		1


	//----- nvinfo : EIATTR_EXIT_INSTR_OFFSETS
	.align		4
        /*0078*/ 	.byte	0x04, 0x1c
        /*007a*/ 	.short	(.L_158 - .L_157)


	//   ....[0]....
.L_157:
        /*007c*/ 	.word	0x000000c0


	//   ....[1]....
        /*0080*/ 	.word	0x000001d0


	//----- nvinfo : EIATTR_CRS_STACK_SIZE
	.align		4
.L_158:
        /*0084*/ 	.byte	0x04, 0x1e
        /*0086*/ 	.short	(.L_160 - .L_159)
.L_159:
        /*0088*/ 	.word	0x00000000


	//----- nvinfo : EIATTR_CBANK_PARAM_SIZE
	.align		4
.L_160:
        /*008c*/ 	.byte	0x03, 0x19
        /*008e*/ 	.short	0x0028


	//----- nvinfo : EIATTR_PARAM_CBANK
	.align		4
        /*0090*/ 	.byte	0x04, 0x0a
        /*0092*/ 	.short	(.L_162 - .L_161)
	.align		4
.L_161:
        /*0094*/ 	.word	index@(.nv.constant0._Z14relu_backwardsiiiPfS_S_)
        /*0098*/ 	.short	0x0380
        /*009a*/ 	.short	0x0028


	//----- nvinfo : EIATTR_SW_WAR
	.align		4
.L_162:
        /*009c*/ 	.byte	0x04, 0x36
        /*009e*/ 	.short	(.L_164 - .L_163)
.L_163:
        /*00a0*/ 	.word	0x00000008
.L_164:


//--------------------- .nv.info._Z4reluiiPfS_    --------------------------
	.section	.nv.info._Z4reluiiPfS_,"",@"SHT_CUDA_INFO"
	.sectionflags	@""
	.align	4


	//----- nvinfo : EIATTR_CUDA_API_VERSION
	.align		4
        /*0000*/ 	.byte	0x04, 0x37
        /*0002*/ 	.short	(.L_166 - .L_165)
.L_165:
        /*0004*/ 	.word	0x00000082


	//----- nvinfo : EIATTR_KPARAM_INFO
	.align		4
.L_166:
        /*0008*/ 	.byte	0x04, 0x17
        /*000a*/ 	.short	(.L_168 - .L_167)
.L_167:
        /*000c*/ 	.word	0x00000000
        /*0010*/ 	.short	0x0003
        /*0012*/ 	.short	0x0010
        /*0014*/ 	.byte	0x00, 0xf5, 0x21, 0x00


	//----- nvinfo : EIATTR_KPARAM_INFO
	.align		4
.L_168:
        /*0018*/ 	.byte	0x04, 0x17
        /*001a*/ 	.short	(.L_170 - .L_169)
.L_169:
        /*001c*/ 	.word	0x00000000
        /*0020*/ 	.short	0x0002
        /*0022*/ 	.short	0x0008
        /*0024*/ 	.byte	0x00, 0xf5, 0x21, 0x00


	//----- nvinfo : EIATTR_KPARAM_INFO
	.align		4
.L_170:
        /*0028*/ 	.byte	0x04, 0x17
        /*002a*/ 	.short	(.L_172 - .L_171)
.L_171:
        /*002c*/ 	.word	0x00000000
        /*0030*/ 	.short	0x0001
        /*0032*/ 	.short	0x0004
        /*0034*/ 	.byte	0x00, 0xf0, 0x11, 0x00


	//----- nvinfo : EIATTR_KPARAM_INFO
	.align		4
.L_172:
        /*0038*/ 	.byte	0x04, 0x17
        /*003a*/ 	.short	(.L_174 - .L_173)
.L_173:
        /*003c*/ 	.word	0x00000000
        /*0040*/ 	.short	0x0000
        /*0042*/ 	.short	0x0000
        /*0044*/ 	.byte	0x00, 0xf0, 0x11, 0x00


	//----- nvinfo : EIATTR_SPARSE_MMA_MASK
	.align		4
.L_174:
        /*0048*/ 	.byte	0x03, 0x50
        /*004a*/ 	.short	0x0000


	//----- nvinfo : EIATTR_MAXREG_COUNT
	.align		4
        /*004c*/ 	.byte	0x03, 0x1b
        /*004e*/ 	.short	0x00ff


	//----- nvinfo : EIATTR_MERCURY_ISA_VERSION
	.align		4
        /*0050*/ 	.byte	0x03, 0x5f
        /*0052*/ 	.short	0x0101


	//----- nvinfo : EIATTR_VRC_CTA_INIT_COUNT
	.align		4
        /*0054*/ 	.byte	0x02, 0x4a
	.zero		1
	.zero		1


	//----- nvinfo : EIATTR_EXIT_INSTR_OFFSETS
	.align		4
        /*0058*/ 	.byte	0x04, 0x1c
        /*005a*/ 	.short	(.L_176 - .L_175)


	//   ....[0]....
.L_175:
        /*005c*/ 	.word	0x000000c0


	//   ....[1]....
        /*0060*/ 	.word	0x00000160


	//----- nvinfo : EIATTR_CBANK_PARAM_SIZE
	.align		4
.L_176:
        /*0064*/ 	.byte	0x03, 0x19
        /*0066*/ 	.short	0x0018


	//----- nvinfo : EIATTR_PARAM_CBANK
	.align		4
        /*0068*/ 	.byte	0x04, 0x0a
        /*006a*/ 	.short	(.L_178 - .L_177)
	.align		4
.L_177:
        /*006c*/ 	.word	index@(.nv.constant0._Z4reluiiPfS_)
        /*0070*/ 	.short	0x0380
        /*0072*/ 	.short	0x0018


	//----- nvinfo : EIATTR_SW_WAR
	.align		4
.L_178:
        /*0074*/ 	.byte	0x04, 0x36
        /*0076*/ 	.short	(.L_180 - .L_179)
.L_179:
        /*0078*/ 	.word	0x00000008
.L_180:


//--------------------- .nv.info._Z12update_layeriiifPfS_S_S_ --------------------------
	.section	.nv.info._Z12update_layeriiifPfS_S_S_,"",@"SHT_CUDA_INFO"
	.sectionflags	@""
	.align	4


	//----- nvinfo : EIATTR_CUDA_API_VERSION
	.align		4
        /*0000*/ 	.byte	0x04, 0x37
        /*0002*/ 	.short	(.L_182 - .L_181)
.L_181:
        /*0004*/ 	.word	0x00000082


	//----- nvinfo : EIATTR_KPARAM_INFO
	.align		4
.L_182:
        /*0008*/ 	.byte	0x04, 0x17
        /*000a*/ 	.short	(.L_184 - .L_183)
.L_183:
        /*000c*/ 	.word	0x00000000
        /*0010*/ 	.short	0x0007
        /*0012*/ 	.short	0x0028
        /*0014*/ 	.byte	0x00, 0xf5, 0x21, 0x00


	//----- nvinfo : EIATTR_KPARAM_INFO
	.align		4
.L_184:
        /*0018*/ 	.byte	0x04, 0x17
        /*001a*/ 	.short	(.L_186 - .L_185)
.L_185:
        /*001c*/ 	.word	0x00000000
        /*0020*/ 	.short	0x0006
        /*0022*/ 	.short	0x0020
        /*0024*/ 	.byte	0x00, 0xf5, 0x21, 0x00


	//----- nvinfo : EIATTR_KPARAM_INFO
	.align		4
.L_186:
        /*0028*/ 	.byte	0x04, 0x17
        /*002a*/ 	.short	(.L_188 - .L_187)
.L_187:
        /*002c*/ 	.word	0x00000000
        /*0030*/ 	.short	0x0005
        /*0032*/ 	.short	0x0018
        /*0034*/ 	.byte	0x00, 0xf5, 0x21, 0x00


	//----- nvinfo : EIATTR_KPARAM_INFO
	.align		4
.L_188:
        /*0038*/ 	.byte	0x04, 0x17
        /*003a*/ 	.short	(.L_190 - .L_189)
.L_189:
        /*003c*/ 	.word	0x00000000
        /*0040*/ 	.short	0x0004
        /*0042*/ 	.short	0x0010
        /*0044*/ 	.byte	0x00, 0xf5, 0x21, 0x00


	//----- nvinfo : EIATTR_KPARAM_INFO
	.align		4
.L_190:
        /*0048*/ 	.byte	0x04, 0x17
        /*004a*/ 	.short	(.L_192 - .L_191)
.L_191:
        /*004c*/ 	.word	0x00000000
        /*0050*/ 	.short	0x0003
        /*0052*/ 	.short	0x000c
        /*0054*/ 	.byte	0x00, 0xf0, 0x11, 0x00


	//----- nvinfo : EIATTR_KPARAM_INFO
	.align		4
.L_192:
        /*0058*/ 	.byte	0x04, 0x17
        /*005a*/ 	.short	(.L_194 - .L_193)
.L_193:
        /*005c*/ 	.word	0x00000000
        /*0060*/ 	.short	0x0002
        /*0062*/ 	.short	0x0008
        /*0064*/ 	.byte	0x00, 0xf0, 0x11, 0x00


	//----- nvinfo : EIATTR_KPARAM_INFO
	.align		4
.L_194:
        /*0068*/ 	.byte	0x04, 0x17
        /*006a*/ 	.short	(.L_196 - .L_195)
.L_195:
        /*006c*/ 	.word	0x00000000
        /*0070*/ 	.short	0x0001
        /*0072*/ 	.short	0x0004
        /*0074*/ 	.byte	0x00, 0xf0, 0x11, 0x00


	//----- nvinfo : EIATTR_KPARAM_INFO
	.align		4
.L_196:
        /*0078*/ 	.byte	0x04, 0x17
        /*007a*/ 	.short	(.L_198 - .L_197)
.L_197:
        /*007c*/ 	.word	0x00000000
        /*0080*/ 	.short	0x0000
        /*0082*/ 	.short	0x0000
        /*0084*/ 	.byte	0x00, 0xf0, 0x11, 0x00


	//----- nvinfo : EIATTR_SPARSE_MMA_MASK
	.align		4
.L_198:
        /*0088*/ 	.byte	0x03, 0x50
        /*008a*/ 	.short	0x0000


	//----- nvinfo : EIATTR_MAXREG_COUNT
	.align		4
        /*008c*/ 	.byte	0x03, 0x1b
        /*008e*/ 	.short	0x00ff


	//----- nvinfo : EIATTR_MERCURY_ISA_VERSION
	.align		4
        /*0090*/ 	.byte	0x03, 0x5f
        /*0092*/ 	.short	0x0101


	//----- nvinfo : EIATTR_VRC_CTA_INIT_COUNT
	.align		4
        /*0094*/ 	.byte	0x02, 0x4a
	.zero		1
	.zero		1


	//----- nvinfo : EIATTR_EXIT_INSTR_OFFSETS
	.align		4
        /*0098*/ 	.byte	0x04, 0x1c
        /*009a*/ 	.short	(.L_200 - .L_199)


	//   ....[0]....
.L_199:
        /*009c*/ 	.word	0x000000c0


	//   ....[1]....
        /*00a0*/ 	.word	0x00000c30


	//----- nvinfo : EIATTR_CRS_STACK_SIZE
	.align		4
.L_200:
        /*00a4*/ 	.byte	0x04, 0x1e
        /*00a6*/ 	.short	(.L_202 - .L_201)
.L_201:
        /*00a8*/ 	.word	0x00000000


	//----- nvinfo : EIATTR_CBANK_PARAM_SIZE
	.align		4
.L_202:
        /*00ac*/ 	.byte	0x03, 0x19
        /*00ae*/ 	.short	0x0030


	//----- nvinfo : EIATTR_PARAM_CBANK
	.align		4
        /*00b0*/ 	.byte	0x04, 0x0a
        /*00b2*/ 	.short	(.L_204 - .L_203)
	.align		4
.L_203:
        /*00b4*/ 	.word	index@(.nv.constant0._Z12update_layeriiifPfS_S_S_)
        /*00b8*/ 	.short	0x0380
        /*00ba*/ 	.short	0x0030


	//----- nvinfo : EIATTR_SW_WAR
	.align		4
.L_204:
        /*00bc*/ 	.byte	0x04, 0x36
        /*00be*/ 	.short	(.L_206 - .L_205)
.L_205:
        /*00c0*/ 	.word	0x00000008
.L_206:


//--------------------- .nv.info._Z8backwardiiifPfS_S_S_ --------------------------
	.section	.nv.info._Z8backwardiiifPfS_S_S_,"",@"SHT_CUDA_INFO"
	.sectionflags	@""
	.align	4


	//----- nvinfo : EIATTR_CUDA_API_VERSION
	.align		4
        /*0000*/ 	.byte	0x04, 0x37
        /*0002*/ 	.short	(.L_208 - .L_207)
.L_207:
        /*0004*/ 	.word	0x00000082


	//----- nvinfo : EIATTR_KPARAM_INFO
	.align		4
.L_208:
        /*0008*/ 	.byte	0x04, 0x17
        /*000a*/ 	.short	(.L_210 - .L_209)
.L_209:
        /*000c*/ 	.word	0x00000000
        /*0010*/ 	.short	0x0007
        /*0012*/ 	.short	0x0028
        /*0014*/ 	.byte	0x00, 0xf5, 0x21, 0x00


	//----- nvinfo : EIATTR_KPARAM_INFO
	.align		4
.L_210:
        /*0018*/ 	.byte	0x04, 0x17
        /*001a*/ 	.short	(.L_212 - .L_211)
.L_211:
        /*001c*/ 	.word	0x00000000
        /*0020*/ 	.short	0x0006
        /*0022*/ 	.short	0x0020
        /*0024*/ 	.byte	0x00, 0xf5, 0x21, 0x00


	//----- nvinfo : EIATTR_KPARAM_INFO
	.align		4
.L_212:
        /*0028*/ 	.byte	0x04, 0x17
        /*002a*/ 	.short	(.L_214 - .L_213)
.L_213:
        /*002c*/ 	.word	0x00000000
        /*0030*/ 	.short	0x0005
        /*0032*/ 	.short	0x0018
        /*0034*/ 	.byte	0x00, 0xf5, 0x21, 0x00


	//----- nvinfo : EIATTR_KPARAM_INFO
	.align		4
.L_214:
        /*0038*/ 	.byte	0x04, 0x17
        /*003a*/ 	.short	(.L_216 - .L_215)
.L_215:
        /*003c*/ 	.word	0x00000000
        /*0040*/ 	.short	0x0004
        /*0042*/ 	.short	0x0010
        /*0044*/ 	.byte	0x00, 0xf5, 0x21, 0x00


	//----- nvinfo : EIATTR_KPARAM_INFO
	.align		4
.L_216:
        /*0048*/ 	.byte	0x04, 0x17
        /*004a*/ 	.short	(.L_218 - .L_217)
.L_217:
        /*004c*/ 	.word	0x00000000
        /*0050*/ 	.short	0x0003
        /*0052*/ 	.short	0x000c
        /*0054*/ 	.byte	0x00, 0xf0, 0x11, 0x00


	//----- nvinfo : EIATTR_KPARAM_INFO
	.align		4
.L_218:
        /*0058*/ 	.byte	0x04, 0x17
        /*005a*/ 	.short	(.L_220 - .L_219)
.L_219:
        /*005c*/ 	.word	0x00000000
        /*0060*/ 	.short	0x0002
        /*0062*/ 	.short	0x0008
        /*0064*/ 	.byte	0x00, 0xf0, 0x11, 0x00


	//----- nvinfo : EIATTR_KPARAM_INFO
	.align		4
.L_220:
        /*0068*/ 	.byte	0x04, 0x17
        /*006a*/ 	.short	(.L_222 - .L_221)
.L_221:
        /*006c*/ 	.word	0x00000000
        /*0070*/ 	.short	0x0001
        /*0072*/ 	.short	0x0004
        /*0074*/ 	.byte	0x00, 0xf0, 0x11, 0x00


	//----- nvinfo : EIATTR_KPARAM_INFO
	.align		4
.L_222:
        /*0078*/ 	.byte	0x04, 0x17
        /*007a*/ 	.short	(.L_224 - .L_223)
.L_223:
        /*007c*/ 	.word	0x00000000
        /*0080*/ 	.short	0x0000
        /*0082*/ 	.short	0x0000
        /*0084*/ 	.byte	0x00, 0xf0, 0x11, 0x00


	//----- nvinfo : EIATTR_SPARSE_MMA_MASK
	.align		4
.L_224:
        /*0088*/ 	.byte	0x03, 0x50
        /*008a*/ 	.short	0x0000


	//----- nvinfo : EIATTR_MAXREG_COUNT
	.align		4
        /*008c*/ 	.byte	0x03, 0x1b
        /*008e*/ 	.short	0x00ff


	//----- nvinfo : EIATTR_MERCURY_ISA_VERSION
	.align		4
        /*0090*/ 	.byte	0x03, 0x5f
        /*0092*/ 	.short	0x0101


	//----- nvinfo : EIATTR_VRC_CTA_INIT_COUNT
	.align		4
        /*0094*/ 	.byte	0x02, 0x4a
	.zero		1
	.zero		1


	//----- nvinfo : EIATTR_EXIT_INSTR_OFFSETS
	.align		4
        /*0098*/ 	.byte	0x04, 0x1c
        /*009a*/ 	.short	(.L_226 - .L_225)


	//   ....[0]....
.L_225:
        /*009c*/ 	.word	0x000000d0


	//   ....[1]....
        /*00a0*/ 	.word	0x00000130


	//----- nvinfo : EIATTR_CBANK_PARAM_SIZE
	.align		4
.L_226:
        /*00a4*/ 	.byte	0x03, 0x19
        /*00a6*/ 	.short	0x0030


	//----- nvinfo : EIATTR_PARAM_CBANK
	.align		4
        /*00a8*/ 	.byte	0x04, 0x0a
        /*00aa*/ 	.short	(.L_228 - .L_227)
	.align		4
.L_227:
        /*00ac*/ 	.word	index@(.nv.constant0._Z8backwardiiifPfS_S_S_)
        /*00b0*/ 	.short	0x0380
        /*00b2*/ 	.short	0x0030


	//----- nvinfo : EIATTR_SW_WAR
	.align		4
.L_228:
        /*00b4*/ 	.byte	0x04, 0x36
        /*00b6*/ 	.short	(.L_230 - .L_229)
.L_229:
        /*00b8*/ 	.word	0x00000008
.L_230:


//--------------------- .nv.info._Z7forwardiiiPfS_S_S_ --------------------------
	.section	.nv.info._Z7forwardiiiPfS_S_S_,"",@"SHT_CUDA_INFO"
	.sectionflags	@""
	.align	4


	//----- nvinfo : EIATTR_CUDA_API_VERSION
	.align		4
        /*0000*/ 	.byte	0x04, 0x37
        /*0002*/ 	.short	(.L_232 - .L_231)
.L_231:
        /*0004*/ 	.word	0x00000082


	//----- nvinfo : EIATTR_KPARAM_INFO
	.align		4
.L_232:
        /*0008*/ 	.byte	0x04, 0x17
        /*000a*/ 	.short	(.L_234 - .L_233)
.L_233:
        /*000c*/ 	.word	0x00000000
        /*0010*/ 	.short	0x0006
        /*0012*/ 	.short	0x0028
        /*0014*/ 	.byte	0x00, 0xf5, 0x21, 0x00


	//----- nvinfo : EIATTR_KPARAM_INFO
	.align		4
.L_234:
        /*0018*/ 	.byte	0x04, 0x17
        /*001a*/ 	.short	(.L_236 - .L_235)
.L_235:
        /*001c*/ 	.word	0x00000000
        /*0020*/ 	.short	0x0005
        /*0022*/ 	.short	0x0020
        /*0024*/ 	.byte	0x00, 0xf5, 0x21, 0x00


	//----- nvinfo : EIATTR_KPARAM_INFO
	.align		4
.L_236:
        /*0028*/ 	.byte	0x04, 0x17
        /*002a*/ 	.short	(.L_238 - .L_237)
.L_237:
        /*002c*/ 	.word	0x00000000
        /*0030*/ 	.short	0x0004
        /*0032*/ 	.short	0x0018
        /*0034*/ 	.byte	0x00, 0xf5, 0x21, 0x00


	//----- nvinfo : EIATTR_KPARAM_INFO
	.align		4
.L_238:
        /*0038*/ 	.byte	0x04, 0x17
        /*003a*/ 	.short	(.L_240 - .L_239)
.L_239:
        /*003c*/ 	.word	0x00000000
        /*0040*/ 	.short	0x0003
        /*0042*/ 	.short	0x0010
        /*0044*/ 	.byte	0x00, 0xf5, 0x21, 0x00


	//----- nvinfo : EIATTR_KPARAM_INFO
	.align		4
.L_240:
        /*0048*/ 	.byte	0x04, 0x17
        /*004a*/ 	.short	(.L_242 - .L_241)
.L_241:
        /*004c*/ 	.word	0x00000000
        /*0050*/ 	.short	0x0002
        /*0052*/ 	.short	0x0008
        /*0054*/ 	.byte	0x00, 0xf0, 0x11, 0x00


	//----- nvinfo : EIATTR_KPARAM_INFO
	.align		4
.L_242:
        /*0058*/ 	.byte	0x04, 0x17
        /*005a*/ 	.short	(.L_244 - .L_243)
.L_243:
        /*005c*/ 	.word	0x00000000
        /*0060*/ 	.short	0x0001
        /*0062*/ 	.short	0x0004
        /*0064*/ 	.byte	0x00, 0xf0, 0x11, 0x00


	//----- nvinfo : EIATTR_KPARAM_INFO
	.align		4
.L_244:
        /*0068*/ 	.byte	0x04, 0x17
        /*006a*/ 	.short	(.L_246 - .L_245)
.L_245:
        /*006c*/ 	.word	0x00000000
        /*0070*/ 	.short	0x0000
        /*0072*/ 	.short	0x0000
        /*0074*/ 	.byte	0x00, 0xf0, 0x11, 0x00


	//----- nvinfo : EIATTR_SPARSE_MMA_MASK
	.align		4
.L_246:
        /*0078*/ 	.byte	0x03, 0x50
        /*007a*/ 	.short	0x0000


	//----- nvinfo : EIATTR_MAXREG_COUNT
	.align		4
        /*007c*/ 	.byte	0x03, 0x1b
        /*007e*/ 	.short	0x00ff


	//----- nvinfo : EIATTR_MERCURY_ISA_VERSION
	.align		4
        /*0080*/ 	.byte	0x03, 0x5f
        /*0082*/ 	.short	0x0101


	//----- nvinfo : EIATTR_VRC_CTA_INIT_COUNT
	.align		4
        /*0084*/ 	.byte	0x02, 0x4a
	.zero		1
	.zero		1


	//----- nvinfo : EIATTR_EXIT_INSTR_OFFSETS
	.align		4
        /*0088*/ 	.byte	0x04, 0x1c
        /*008a*/ 	.short	(.L_248 - .L_247)


	//   ....[0]....
.L_247:
        /*008c*/ 	.word	0x000000d0


	//   ....[1]....
        /*0090*/ 	.word	0x00000180


	//   ....[2]....
        /*0094*/ 	.word	0x00000560


	//   ....[3]....
        /*0098*/ 	.word	0x000007a0


	//   ....[4]....
        /*009c*/ 	.word	0x00000940


	//   ....[5]....
        /*00a0*/ 	.word	0x000009f0


	//----- nvinfo : EIATTR_CBANK_PARAM_SIZE
	.align		4
.L_248:
        /*00a4*/ 	.byte	0x03, 0x19
        /*00a6*/ 	.short	0x0030


	//----- nvinfo : EIATTR_PARAM_CBANK
	.align		4
        /*00a8*/ 	.byte	0x04, 0x0a
        /*00aa*/ 	.short	(.L_250 - .L_249)
	.align		4
.L_249:
        /*00ac*/ 	.word	index@(.nv.constant0._Z7forwardiiiPfS_S_S_)
        /*00b0*/ 	.short	0x0380
        /*00b2*/ 	.short	0x0030


	//----- nvinfo : EIATTR_SW_WAR
	.align		4
.L_250:
        /*00b4*/ 	.byte	0x04, 0x36
        /*00b6*/ 	.short	(.L_252 - .L_251)
.L_251:
        /*00b8*/ 	.word	0x00000008
.L_252:


//--------------------- .nv.callgraph             --------------------------
	.section	.nv.callgraph,"",@"SHT_CUDA_CALLGRAPH"
	.align	4
	.sectionentsize	8
	.align		4
        /*0000*/ 	.word	0x00000000
	.align		4
        /*0004*/ 	.word	0xffffffff
	.align		4
        /*0008*/ 	.word	0x00000000
	.align		4
        /*000c*/ 	.word	0xfffffffe
	.align		4
        /*0010*/ 	.word	0x00000000
	.align		4
        /*0014*/ 	.word	0xfffffffd
	.align		4
        /*0018*/ 	.word	0x00000000
	.align		4
        /*001c*/ 	.word	0xfffffffc


//--------------------- .nv.constant4             --------------------------
	.section	.nv.constant4,"a",@progbits
	.align	8
	.align		8
.nv.constant4:
        /*0000*/ 	.dword	precalc_xorwow_matrix
	.align		8
        /*0008*/ 	.dword	precalc_xorwow_offset_matrix
	.align		8
        /*0010*/ 	.dword	mrg32k3aM1
	.align		8
        /*0018*/ 	.dword	mrg32k3aM2
	.align		8
        /*0020*/ 	.dword	mrg32k3aM1SubSeq
	.align		8
        /*0028*/ 	.dword	mrg32k3aM2SubSeq
	.align		8
        /*0030*/ 	.dword	mrg32k3aM1Seq
	.align		8
        /*0038*/ 	.dword	mrg32k3aM2Seq


//--------------------- .nv.constant3             --------------------------
	.section	.nv.constant3,"a",@progbits
	.align	8
.nv.constant3:
	.type		__cr_lgamma_table,@object
	.size		__cr_lgamma_table,(.L_8 - __cr_lgamma_table)
__cr_lgamma_table:
        /*0000*/ 	.byte	0x00, 0x00, 0x00, 0x00, 0x00, 0x00, 0x00, 0x00, 0x00, 0x00, 0x00, 0x00, 0x00, 0x00, 0x00, 0x00
        /*0010*/ 	.byte	0xef, 0x39, 0xfa, 0xfe, 0x42, 0x2e, 0xe6, 0x3f, 0x02, 0x20, 0x2a, 0xfa, 0x0b, 0xab, 0xfc, 0x3f
        /*0020*/ 	.byte	0xf9, 0x2c, 0x92, 0x7c, 0xa7, 0x6c, 0x09, 0x40, 0xc9, 0x79, 0x44, 0x3c, 0x64, 0x26, 0x13, 0x40
        /*0030*/ 	.byte	0xca, 0x01, 0xcf, 0x3a, 0x27, 0x51, 0x1a, 0x40, 0x30, 0xcc, 0x2d, 0xf3, 0xe1, 0x0c, 0x21, 0x40
        /*0040*/ 	.byte	0x0d, 0xb7, 0xfc, 0x82, 0x8e, 0x35, 0x25, 0x40
.L_8:


//--------------------- .text._Z9init_randiiPf    --------------------------
	.section	.text._Z9init_randiiPf,"ax",@progbits
	.align	128
        .global         _Z9init_randiiPf
        .type           _Z9init_randiiPf,@function
        .size           _Z9init_randiiPf,(.L_x_96 - _Z9init_randiiPf)
        .other          _Z9init_randiiPf,@"STO_CUDA_ENTRY STV_DEFAULT"
_Z9init_randiiPf:
.text._Z9init_randiiPf:
[----:B------:R-:W0:Y:S01]  /*0000*/  LDC R1, c[0x0][0x37c] ;  /* 0x0000df00ff017b82 */ /* 0x000e220000000800 */
[----:B------:R-:W1:Y:S07]  /*0010*/  S2R R2, SR_TID.Y ;  /* 0x0000000000027919 */ /* 0x000e6e0000002200 */
[----:B------:R-:W2:Y:S01]  /*0020*/  LDC R0, c[0x0][0x360] ;  /* 0x0000d800ff007b82 */ /* 0x000ea20000000800 */
[----:B------:R-:W3:Y:S01]  /*0030*/  LDCU.64 UR6, c[0x0][0x380] ;  /* 0x00007000ff0677ac */ /* 0x000ee20008000a00 */
[----:B0-----:R-:W-:Y:S01]  /*0040*/  VIADD R1, R1, 0xffffffd0 ;  /* 0xffffffd001017836 */ /* 0x001fe20000000000 */
[----:B------:R-:W2:Y:S05]  /*0050*/  S2R R5, SR_TID.X ;  /* 0x0000000000057919 */ /* 0x000eaa0000002100 */
[----:B------:R-:W1:Y:S08]  /*0060*/  S2UR UR5, SR_CTAID.Y ;  /* 0x00000000000579c3 */ /* 0x000e700000002600 */
[----:B------:R-:W1:Y:S08]  /*0070*/  LDC R3, c[0x0][0x364] ;  /* 0x0000d900ff037b82 */ /* 0x000e700000000800 */
[----:B------:R-:W2:Y:S01]  /*0080*/  S2UR UR4, SR_CTAID.X ;  /* 0x00000000000479c3 */ /* 0x000ea20000002500 */
[----:B-1----:R-:W-:-:S05]  /*0090*/  IMAD R3, R3, UR5, R2 ;  /* 0x0000000503037c24 */ /* 0x002fca000f8e0202 */
[----:B---3--:R-:W-:Y:S01]  /*00a0*/  ISETP.GE.AND P0, PT, R3, UR7, PT ;  /* 0x0000000703007c0c */ /* 0x008fe2000bf06270 */
[----:B--2---:R-:W-:-:S05]  /*00b0*/  IMAD R0, R0, UR4, R5 ;  /* 0x0000000400007c24 */ /* 0x004fca000f8e0205 */
[----:B------:R-:W-:-:S13]  /*00c0*/  ISETP.GE.OR P0, PT, R0, UR6, P0 ;  /* 0x0000000600007c0c */ /* 0x000fda0008706670 */
[----:B------:R-:W-:Y:S05]  /*00d0*/  @P0 EXIT ;  /* 0x000000000000094d */ /* 0x000fea0003800000 */
[----:B------:R-:W-:Y:S01]  /*00e0*/  IMAD.MOV.U32 R8, RZ, RZ, 0x55092d21 ;  /* 0x55092d21ff087424 */ /* 0x000fe200078e00ff */
[----:B------:R-:W-:Y:S01]  /*00f0*/  BSSY.RECONVERGENT B0, `(.L_x_0) ;  /* 0x0000266000007945 */ /* 0x000fe20003800200 */
[----:B------:R-:W-:Y:S02]  /*0100*/  IMAD.MOV.U32 R9, RZ, RZ, -0x7d91e1e2 ;  /* 0x826e1e1eff097424 */ /* 0x000fe400078e00ff */
[----:B------:R-:W-:Y:S02]  /*0110*/  IMAD.MOV.U32 R10, RZ, RZ, 0x6e8804ec ;  /* 0x6e8804ecff0a7424 */ /* 0x000fe400078e00ff */
[----:B------:R-:W-:Y:S01]  /*0120*/  IMAD.MOV.U32 R11, RZ, RZ, -0x75bd8fc ;  /* 0xf8a42704ff0b7424 */ /* 0x000fe200078e00ff */
[----:B------:R0:W-:Y:S01]  /*0130*/  STL.64 [R1], R8 ;  /* 0x0000000801007387 */ /* 0x0001e20000100a00 */
[----:B------:R-:W-:Y:S02]  /*0140*/  IMAD.MOV.U32 R12, RZ, RZ, -0x23270784 ;  /* 0xdcd8f87cff0c7424 */ /* 0x000fe400078e00ff */
[----:B------:R-:W-:Y:S01]  /*0150*/  IMAD.MOV.U32 R13, RZ, RZ, 0x7b6a9022 ;  /* 0x7b6a9022ff0d7424 */ /* 0x000fe200078e00ff */
[----:B------:R0:W-:Y:S01]  /*0160*/  STL.64 [R1+0x8], R10 ;  /* 0x0000080a01007387 */ /* 0x0001e20000100a00 */
[----:B------:R-:W-:Y:S01]  /*0170*/  IMAD R0, R3, UR6, R0 ;  /* 0x0000000603007c24 */ /* 0x000fe2000f8e0200 */
[----:B------:R-:W1:Y:S01]  /*0180*/  LDCU.64 UR6, c[0x0][0x358] ;  /* 0x00006b00ff0677ac */ /* 0x000e620008000a00 */
[----:B------:R-:W-:Y:S01]  /*0190*/  IMAD.MOV.U32 R6, RZ, RZ, -0x7d91e1e2 ;  /* 0x826e1e1eff067424 */ /* 0x000fe200078e00ff */
[----:B------:R0:W-:Y:S01]  /*01a0*/  STL.64 [R1+0x10], R12 ;  /* 0x0000100c01007387 */ /* 0x0001e20000100a00 */
[----:B------:R-:W-:Y:S01]  /*01b0*/  IMAD.MOV.U32 R4, RZ, RZ, 0x6e8804ec ;  /* 0x6e8804ecff047424 */ /* 0x000fe200078e00ff */
[----:B------:R-:W-:Y:S01]  /*01c0*/  ISETP.NE.AND P0, PT, R0, RZ, PT ;  /* 0x000000ff0000720c */ /* 0x000fe20003f05270 */
[----:B------:R-:W-:Y:S01]  /*01d0*/  IMAD.MOV.U32 R3, RZ, RZ, 0x7b6a9022 ;  /* 0x7b6a9022ff037424 */ /* 0x000fe200078e00ff */
[----:B------:R-:W-:-:S11]  /*01e0*/  SHF.R.S32.HI R2, RZ, 0x1f, R0 ;  /* 0x0000001fff027819 */ /* 0x000fd60000011400 */
[----:B0-----:R-:W-:Y:S05]  /*01f0*/  @!P0 BRA `(.L_x_1) ;  /* 0x0000002400548947 */ /* 0x001fea0003800000 */
[----:B------:R-:W-:Y:S02]  /*0200*/  IMAD.MOV.U32 R13, RZ, RZ, R2 ;  /* 0x000000ffff0d7224 */ /* 0x000fe400078e0002 */
[----:B------:R-:W-:Y:S02]  /*0210*/  IMAD.MOV.U32 R11, RZ, RZ, RZ ;  /* 0x000000ffff0b7224 */ /* 0x000fe400078e00ff */
[----:B------:R-:W-:Y:S02]  /*0220*/  IMAD.MOV.U32 R6, RZ, RZ, -0x7d91e1e2 ;  /* 0x826e1e1eff067424 */ /* 0x000fe400078e00ff */
[----:B------:R-:W-:Y:S02]  /*0230*/  IMAD.MOV.U32 R10, RZ, RZ, R0 ;  /* 0x000000ffff0a7224 */ /* 0x000fe400078e0000 */
[----:B------:R-:W-:Y:S02]  /*0240*/  IMAD.MOV.U32 R4, RZ, RZ, 0x6e8804ec ;  /* 0x6e8804ecff047424 */ /* 0x000fe400078e00ff */
[----:B------:R-:W-:-:S07]  /*0250*/  IMAD.MOV.U32 R3, RZ, RZ, 0x7b6a9022 ;  /* 0x7b6a9022ff037424 */ /* 0x000fce00078e00ff */
.L_x_10:
[----:B0-----:R-:W-:Y:S01]  /*0260*/  LOP3.LUT R2, R10, 0x3, RZ, 0xc0, !PT ;  /* 0x000000030a027812 */ /* 0x001fe200078ec0ff */
[----:B------:R-:W-:Y:S03]  /*0270*/  BSSY.RECONVERGENT B1, `(.L_x_2) ;  /* 0x0000247000017945 */ /* 0x000fe60003800200 */
[----:B------:R-:W-:-:S04]  /*0280*/  ISETP.NE.U32.AND P0, PT, R2, RZ, PT ;  /* 0x000000ff0200720c */ /* 0x000fc80003f05070 */
[----:B------:R-:W-:-:S13]  /*0290*/  ISETP.NE.AND.EX P0, PT, RZ, RZ, PT, P0 ;  /* 0x000000ffff00720c */ /* 0x000fda0003f05300 */
[----:B------:R-:W-:Y:S05]  /*02a0*/  @!P0 BRA `(.L_x_3) ;  /* 0x00000024000c8947 */ /* 0x000fea0003800000 */
[----:B------:R-:W0:Y:S01]  /*02b0*/  LDC.64 R8, c[0x4][RZ] ;  /* 0x01000000ff087b82 */ /* 0x000e220000000a00 */
[----:B------:R-:W-:Y:S01]  /*02c0*/  IMAD.MOV.U32 R6, RZ, RZ, RZ ;  /* 0x000000ffff067224 */ /* 0x000fe200078e00ff */
[----:B------:R-:W-:Y:S01]  /*02d0*/  CS2R R2, SRZ ;  /* 0x0000000000027805 */ /* 0x000fe2000001ff00 */
[----:B------:R-:W-:Y:S01]  /*02e0*/  IMAD.MOV.U32 R12, RZ, RZ, RZ ;  /* 0x000000ffff0c7224 */ /* 0x000fe200078e00ff */
[----:B------:R-:W-:Y:S01]  /*02f0*/  CS2R R4, SRZ ;  /* 0x0000000000047805 */ /* 0x000fe2000001ff00 */
[----:B0-----:R-:W-:-:S07]  /*0300*/  IMAD.WIDE.U32 R8, R11, 0xc80, R8 ;  /* 0x00000c800b087825 */ /* 0x001fce00078e0008 */
.L_x_5:
[----:B------:R-:W-:-:S06]  /*0310*/  IMAD R7, R12, 0x4, R1 ;  /* 0x000000040c077824 */ /* 0x000fcc00078e0201 */
[----:B------:R-:W5:Y:S01]  /*0320*/  LDL R7, [R7+0x4] ;  /* 0x0000040007077983 */ /* 0x000f620000100800 */
[----:B------:R-:W-:-:S05]  /*0330*/  UMOV UR4, URZ ;  /* 0x000000ff00047c82 */ /* 0x000fca0008000000 */
.L_x_4:
[----:B-----5:R-:W-:Y:S01]  /*0340*/  SHF.R.U32.HI R20, RZ, UR4, R7 ;  /* 0x00000004ff147c19 */ /* 0x020fe20008011607 */
[----:B------:R-:W-:-:S03]  /*0350*/  IMAD.SHL.U32 R14, R12, 0x20, RZ ;  /* 0x000000200c0e7824 */ /* 0x000fc600078e00ff */
[----:B------:R-:W-:Y:S01]  /*0360*/  LOP3.LUT R15, R20, 0x1, RZ, 0xc0, !PT ;  /* 0x00000001140f7812 */ /* 0x000fe200078ec0ff */
[----:B------:R-:W-:-:S03]  /*0370*/  VIADD R14, R14, UR4 ;  /* 0x000000040e0e7c36 */ /* 0x000fc60008000000 */
[----:B------:R-:W-:Y:S01]  /*0380*/  ISETP.NE.U32.AND P0, PT, R15, 0x1, PT ;  /* 0x000000010f00780c */ /* 0x000fe20003f05070 */
[----:B------:R-:W-:-:S03]  /*0390*/  IMAD R15, R14, 0x5, RZ ;  /* 0x000000050e0f7824 */ /* 0x000fc600078e02ff */
[----:B------:R-:W-:Y:S01]  /*03a0*/  R2P PR, R20, 0x7e ;  /* 0x0000007e14007804 */ /* 0x000fe20000000000 */
[----:B------:R-:W-:-:S08]  /*03b0*/  IMAD.WIDE.U32 R14, R15, 0x4, R8 ;  /* 0x000000040f0e7825 */ /* 0x000fd000078e0008 */
[----:B-1----:R-:W2:Y:S04]  /*03c0*/  @!P0 LDG.E R17, desc[UR6][R14.64] ;  /* 0x000000060e118981 */ /* 0x002ea8000c1e1900 */
[----:B------:R-:W3:Y:S04]  /*03d0*/  @P1 LDG.E R19, desc[UR6][R14.64+0x14] ;  /* 0x000014060e131981 */ /* 0x000ee8000c1e1900 */
[----:B------:R-:W4:Y:S04]  /*03e0*/  @P2 LDG.E R21, desc[UR6][R14.64+0x28] ;  /* 0x000028060e152981 */ /* 0x000f28000c1e1900 */
[----:B------:R-:W4:Y:S04]  /*03f0*/  @P3 LDG.E R23, desc[UR6][R14.64+0x3c] ;  /* 0x00003c060e173981 */ /* 0x000f28000c1e1900 */
[----:B------:R-:W4:Y:S04]  /*0400*/  @!P0 LDG.E R16, desc[UR6][R14.64+0x8] ;  /* 0x000008060e108981 */ /* 0x000f28000c1e1900 */
[----:B------:R-:W4:Y:S04]  /*0410*/  @P4 LDG.E R25, desc[UR6][R14.64+0x50] ;  /* 0x000050060e194981 */ /* 0x000f28000c1e1900 */
[----:B------:R-:W4:Y:S04]  /*0420*/  @!P0 LDG.E R18, desc[UR6][R14.64+0x10] ;  /* 0x000010060e128981 */ /* 0x000f28000c1e1900 */
[----:B------:R-:W4:Y:S04]  /*0430*/  @P1 LDG.E R22, desc[UR6][R14.64+0x1c] ;  /* 0x00001c060e161981 */ /* 0x000f28000c1e1900 */
[----:B------:R-:W4:Y:S04]  /*0440*/  @P1 LDG.E R24, desc[UR6][R14.64+0x24] ;  /* 0x000024060e181981 */ /* 0x000f28000c1e1900 */
[----:B------:R-:W4:Y:S01]  /*0450*/  @P6 LDG.E R27, desc[UR6][R14.64+0x78] ;  /* 0x000078060e1b6981 */ /* 0x000f22000c1e1900 */
[----:B--2---:R-:W-:-:S03]  /*0460*/  @!P0 LOP3.LUT R6, R6, R17, RZ, 0x3c, !PT ;  /* 0x0000001106068212 */ /* 0x004fc600078e3cff */
[----:B------:R-:W2:Y:S01]  /*0470*/  @!P0 LDG.E R17, desc[UR6][R14.64+0x4] ;  /* 0x000004060e118981 */ /* 0x000ea2000c1e1900 */
[----:B---3--:R-:W-:-:S03]  /*0480*/  @P1 LOP3.LUT R6, R6, R19, RZ, 0x3c, !PT ;  /* 0x0000001306061212 */ /* 0x008fc600078e3cff */
[----:B------:R-:W3:Y:S01]  /*0490*/  @!P0 LDG.E R19, desc[UR6][R14.64+0xc] ;  /* 0x00000c060e138981 */ /* 0x000ee2000c1e1900 */
[----:B----4-:R-:W-:-:S03]  /*04a0*/  @P2 LOP3.LUT R6, R6, R21, RZ, 0x3c, !PT ;  /* 0x0000001506062212 */ /* 0x010fc600078e3cff */
[----:B------:R-:W4:Y:S01]  /*04b0*/  @P1 LDG.E R21, desc[UR6][R14.64+0x18] ;  /* 0x000018060e151981 */ /* 0x000f22000c1e1900 */
[----:B------:R-:W-:-:S03]  /*04c0*/  @P3 LOP3.LUT R6, R6, R23, RZ, 0x3c, !PT ;  /* 0x0000001706063212 */ /* 0x000fc600078e3cff */
[----:B------:R-:W4:Y:S01]  /*04d0*/  @P5 LDG.E R23, desc[UR6][R14.64+0x64] ;  /* 0x000064060e175981 */ /* 0x000f22000c1e1900 */
[----:B------:R-:W-:-:S03]  /*04e0*/  @!P0 LOP3.LUT R5, R5, R16, RZ, 0x3c, !PT ;  /* 0x0000001005058212 */ /* 0x000fc600078e3cff */
[----:B------:R-:W4:Y:S01]  /*04f0*/  @P2 LDG.E R16, desc[UR6][R14.64+0x30] ;  /* 0x000030060e102981 */ /* 0x000f22000c1e1900 */
[----:B------:R-:W-:-:S03]  /*0500*/  @P4 LOP3.LUT R6, R6, R25, RZ, 0x3c, !PT ;  /* 0x0000001906064212 */ /* 0x000fc600078e3cff */
[----:B------:R-:W4:Y:S01]  /*0510*/  @P3 LDG.E R25, desc[UR6][R14.64+0x48] ;  /* 0x000048060e193981 */ /* 0x000f22000c1e1900 */
[----:B------:R-:W-:-:S03]  /*0520*/  @!P0 LOP3.LUT R3, R3, R18, RZ, 0x3c, !PT ;  /* 0x0000001203038212 */ /* 0x000fc600078e3cff */
[----:B------:R-:W4:Y:S01]  /*0530*/  @P2 LDG.E R18, desc[UR6][R14.64+0x38] ;  /* 0x000038060e122981 */ /* 0x000f22000c1e1900 */
[----:B------:R-:W-:-:S03]  /*0540*/  @P1 LOP3.LUT R5, R5, R22, RZ, 0x3c, !PT ;  /* 0x0000001605051212 */ /* 0x000fc600078e3cff */
[----:B------:R-:W4:Y:S01]  /*0550*/  @P3 LDG.E R22, desc[UR6][R14.64+0x44] ;  /* 0x000044060e163981 */ /* 0x000f22000c1e1900 */
[----:B--2---:R-:W-:-:S03]  /*0560*/  @!P0 LOP3.LUT R4, R4, R17, RZ, 0x3c, !PT ;  /* 0x0000001104048212 */ /* 0x004fc600078e3cff */
[----:B------:R-:W2:Y:S01]  /*0570*/  @P1 LDG.E R17, desc[UR6][R14.64+0x20] ;  /* 0x000020060e111981 */ /* 0x000ea2000c1e1900 */
[----:B---3--:R-:W-:-:S03]  /*0580*/  @!P0 LOP3.LUT R2, R2, R19, RZ, 0x3c, !PT ;  /* 0x0000001302028212 */ /* 0x008fc600078e3cff */
[----:B------:R-:W3:Y:S01]  /*0590*/  @P2 LDG.E R19, desc[UR6][R14.64+0x2c] ;  /* 0x00002c060e132981 */ /* 0x000ee2000c1e1900 */
[----:B----4-:R-:W-:-:S03]  /*05a0*/  @P1 LOP3.LUT R4, R4, R21, RZ, 0x3c, !PT ;  /* 0x0000001504041212 */ /* 0x010fc600078e3cff */
[----:B------:R-:W4:Y:S01]  /*05b0*/  @P2 LDG.E R21, desc[UR6][R14.64+0x34] ;  /* 0x000034060e152981 */ /* 0x000f22000c1e1900 */
[----:B------:R-:W-:-:S03]  /*05c0*/  @P5 LOP3.LUT R6, R6, R23, RZ, 0x3c, !PT ;  /* 0x0000001706065212 */ /* 0x000fc600078e3cff */
[----:B------:R-:W4:Y:S01]  /*05d0*/  @P3 LDG.E R23, desc[UR6][R14.64+0x40] ;  /* 0x000040060e173981 */ /* 0x000f22000c1e1900 */
[----:B------:R-:W-:Y:S02]  /*05e0*/  @P1 LOP3.LUT R3, R3, R24, RZ, 0x3c, !PT ;  /* 0x0000001803031212 */ /* 0x000fe400078e3cff */
[----:B------:R-:W-:Y:S01]  /*05f0*/  @P2 LOP3.LUT R5, R5, R16, RZ, 0x3c, !PT ;  /* 0x0000001005052212 */ /* 0x000fe200078e3cff */
[----:B------:R-:W4:Y:S04]  /*0600*/  @P5 LDG.E R24, desc[UR6][R14.64+0x6c] ;  /* 0x00006c060e185981 */ /* 0x000f28000c1e1900 */
[----:B------:R-:W4:Y:S01]  /*0610*/  @P3 LDG.E R16, desc[UR6][R14.64+0x4c] ;  /* 0x00004c060e103981 */ /* 0x000f22000c1e1900 */
[----:B------:R-:W-:-:S03]  /*0620*/  @P2 LOP3.LUT R3, R3, R18, RZ, 0x3c, !PT ;  /* 0x0000001203032212 */ /* 0x000fc600078e3cff */
[----:B------:R-:W4:Y:S01]  /*0630*/  @P4 LDG.E R18, desc[UR6][R14.64+0x58] ;  /* 0x000058060e124981 */ /* 0x000f22000c1e1900 */
[----:B------:R-:W-:-:S03]  /*0640*/  @P3 LOP3.LUT R5, R5, R22, RZ, 0x3c, !PT ;  /* 0x0000001605053212 */ /* 0x000fc600078e3cff */
[----:B------:R-:W4:Y:S01]  /*0650*/  @P4 LDG.E R22, desc[UR6][R14.64+0x60] ;  /* 0x000060060e164981 */ /* 0x000f22000c1e1900 */
[----:B--2---:R-:W-:-:S03]  /*0660*/  @P1 LOP3.LUT R2, R2, R17, RZ, 0x3c, !PT ;  /* 0x0000001102021212 */ /* 0x004fc600078e3cff */
[----:B------:R-:W2:Y:S01]  /*0670*/  @P4 LDG.E R17, desc[UR6][R14.64+0x54] ;  /* 0x000054060e114981 */ /* 0x000ea2000c1e1900 */
[----:B---3--:R-:W-:-:S03]  /*0680*/  @P2 LOP3.LUT R4, R4, R19, RZ, 0x3c, !PT ;  /* 0x0000001304042212 */ /* 0x008fc600078e3cff */
[----:B------:R-:W3:Y:S01]  /*0690*/  @P4 LDG.E R19, desc[UR6][R14.64+0x5c] ;  /* 0x00005c060e134981 */ /* 0x000ee2000c1e1900 */
[----:B----4-:R-:W-:-:S03]  /*06a0*/  @P2 LOP3.LUT R2, R2, R21, RZ, 0x3c, !PT ;  /* 0x0000001502022212 */ /* 0x010fc600078e3cff */
[----:B------:R-:W4:Y:S01]  /*06b0*/  @P5 LDG.E R21, desc[UR6][R14.64+0x68] ;  /* 0x000068060e155981 */ /* 0x000f22000c1e1900 */
[----:B------:R-:W-:-:S03]  /*06c0*/  @P3 LOP3.LUT R4, R4, R23, RZ, 0x3c, !PT ;  /* 0x0000001704043212 */ /* 0x000fc600078e3cff */
[----:B------:R-:W4:Y:S01]  /*06d0*/  @P5 LDG.E R23, desc[UR6][R14.64+0x70] ;  /* 0x000070060e175981 */ /* 0x000f22000c1e1900 */
[----:B------:R-:W-:Y:S02]  /*06e0*/  LOP3.LUT P0, RZ, R20, 0x80, RZ, 0xc0, !PT ;  /* 0x0000008014ff7812 */ /* 0x000fe4000780c0ff */
[----:B------:R-:W-:Y:S02]  /*06f0*/  @P3 LOP3.LUT R2, R2, R25, RZ, 0x3c, !PT ;  /* 0x0000001902023212 */ /* 0x000fe400078e3cff */
[----:B------:R-:W-:Y:S02]  /*0700*/  @P3 LOP3.LUT R3, R3, R16, RZ, 0x3c, !PT ;  /* 0x0000001003033212 */ /* 0x000fe400078e3cff */
[----:B------:R-:W4:Y:S01]  /*0710*/  @P5 LDG.E R16, desc[UR6][R14.64+0x74] ;  /* 0x000074060e105981 */ /* 0x000f22000c1e1900 */
[----:B------:R-:W-:-:S03]  /*0720*/  @P4 LOP3.LUT R5, R5, R18, RZ, 0x3c, !PT ;  /* 0x0000001205054212 */ /* 0x000fc600078e3cff */
[----:B------:R-:W4:Y:S01]  /*0730*/  @P6 LDG.E R18, desc[UR6][R14.64+0x80] ;  /* 0x000080060e126981 */ /* 0x000f22000c1e1900 */
[----:B------:R-:W-:-:S03]  /*0740*/  @P4 LOP3.LUT R3, R3, R22, RZ, 0x3c, !PT ;  /* 0x0000001603034212 */ /* 0x000fc600078e3cff */
[----:B------:R-:W4:Y:S01]  /*0750*/  @P6 LDG.E R22, desc[UR6][R14.64+0x88] ;  /* 0x000088060e166981 */ /* 0x000f22000c1e1900 */
[----:B------:R-:W-:-:S03]  /*0760*/  @P5 LOP3.LUT R5, R5, R24, RZ, 0x3c, !PT ;  /* 0x0000001805055212 */ /* 0x000fc600078e3cff */
[----:B------:R-:W4:Y:S04]  /*0770*/  @P0 LDG.E R25, desc[UR6][R14.64+0x8c] ;  /* 0x00008c060e190981 */ /* 0x000f28000c1e1900 */
[----:B------:R-:W4:Y:S04]  /*0780*/  @P0 LDG.E R24, desc[UR6][R14.64+0x94] ;  /* 0x000094060e180981 */ /* 0x000f28000c1e1900 */
        /* <DEDUP_REMOVED lines=9> */
[----:B------:R-:W-:Y:S02]  /*0820*/  @P6 LOP3.LUT R6, R6, R27, RZ, 0x3c, !PT ;  /* 0x0000001b06066212 */ /* 0x000fe400078e3cff */
[----:B------:R-:W-:Y:S02]  /*0830*/  @P5 LOP3.LUT R3, R3, R16, RZ, 0x3c, !PT ;  /* 0x0000001003035212 */ /* 0x000fe400078e3cff */
[----:B------:R-:W-:Y:S02]  /*0840*/  @P6 LOP3.LUT R5, R5, R18, RZ, 0x3c, !PT ;  /* 0x0000001205056212 */ /* 0x000fe400078e3cff */
[----:B------:R-:W-:Y:S02]  /*0850*/  @P6 LOP3.LUT R3, R3, R22, RZ, 0x3c, !PT ;  /* 0x0000001603036212 */ /* 0x000fe400078e3cff */
[----:B------:R-:W-:Y:S02]  /*0860*/  @P0 LOP3.LUT R6, R6, R25, RZ, 0x3c, !PT ;  /* 0x0000001906060212 */ /* 0x000fe400078e3cff */
[----:B------:R-:W-:-:S02]  /*0870*/  @P0 LOP3.LUT R5, R5, R24, RZ, 0x3c, !PT ;  /* 0x0000001805050212 */ /* 0x000fc400078e3cff */
[----:B------:R-:W-:Y:S02]  /*0880*/  @P0 LOP3.LUT R3, R3, R26, RZ, 0x3c, !PT ;  /* 0x0000001a03030212 */ /* 0x000fe400078e3cff */
[----:B--2---:R-:W-:Y:S02]  /*0890*/  @P6 LOP3.LUT R4, R4, R17, RZ, 0x3c, !PT ;  /* 0x0000001104046212 */ /* 0x004fe400078e3cff */
[----:B---3--:R-:W-:Y:S02]  /*08a0*/  @P6 LOP3.LUT R2, R2, R19, RZ, 0x3c, !PT ;  /* 0x0000001302026212 */ /* 0x008fe400078e3cff */
[----:B----4-:R-:W-:Y:S02]  /*08b0*/  @P0 LOP3.LUT R4, R4, R21, RZ, 0x3c, !PT ;  /* 0x0000001504040212 */ /* 0x010fe400078e3cff */
[----:B------:R-:W-:Y:S02]  /*08c0*/  @P0 LOP3.LUT R2, R2, R23, RZ, 0x3c, !PT ;  /* 0x0000001702020212 */ /* 0x000fe400078e3cff */
[----:B------:R-:W-:-:S13]  /*08d0*/  R2P PR, R20.B1, 0x7f ;  /* 0x0000007f14007804 */ /* 0x000fda0000001000 */
[----:B------:R-:W2:Y:S04]  /*08e0*/  @P0 LDG.E R18, desc[UR6][R14.64+0xb0] ;  /* 0x0000b0060e120981 */ /* 0x000ea8000c1e1900 */
[----:B------:R-:W3:Y:S04]  /*08f0*/  @P0 LDG.E R21, desc[UR6][R14.64+0xa0] ;  /* 0x0000a0060e150981 */ /* 0x000ee8000c1e1900 */
[----:B------:R-:W4:Y:S04]  /*0900*/  @P0 LDG.E R23, desc[UR6][R14.64+0xa4] ;  /* 0x0000a4060e170981 */ /* 0x000f28000c1e1900 */
[----:B------:R-:W4:Y:S04]  /*0910*/  @P0 LDG.E R16, desc[UR6][R14.64+0xa8] ;  /* 0x0000a8060e100981 */ /* 0x000f28000c1e1900 */
[----:B------:R-:W4:Y:S04]  /*0920*/  @P0 LDG.E R25, desc[UR6][R14.64+0xac] ;  /* 0x0000ac060e190981 */ /* 0x000f28000c1e1900 */
[----:B------:R-:W4:Y:S04]  /*0930*/  @P1 LDG.E R27, desc[UR6][R14.64+0xb4] ;  /* 0x0000b4060e1b1981 */ /* 0x000f28000c1e1900 */
[----:B------:R-:W4:Y:S04]  /*0940*/  @P2 LDG.E R29, desc[UR6][R14.64+0xc8] ;  /* 0x0000c8060e1d2981 */ /* 0x000f28000c1e1900 */
[----:B------:R-:W4:Y:S04]  /*0950*/  @P3 LDG.E R19, desc[UR6][R14.64+0xdc] ;  /* 0x0000dc060e133981 */ /* 0x000f28000c1e1900 */
        /* <DEDUP_REMOVED lines=12> */
[----:B------:R-:W-:Y:S01]  /*0a20*/  LOP3.LUT P0, RZ, R20, 0x8000, RZ, 0xc0, !PT ;  /* 0x0000800014ff7812 */ /* 0x000fe2000780c0ff */
[----:B------:R-:W4:Y:S04]  /*0a30*/  @P1 LDG.E R25, desc[UR6][R14.64+0xc0] ;  /* 0x0000c0060e191981 */ /* 0x000f28000c1e1900 */
[----:B------:R-:W4:Y:S01]  /*0a40*/  @P1 LDG.E R20, desc[UR6][R14.64+0xc4] ;  /* 0x0000c4060e141981 */ /* 0x000f22000c1e1900 */
[----:B------:R-:W-:-:S03]  /*0a50*/  @P1 LOP3.LUT R6, R6, R27, RZ, 0x3c, !PT ;  /* 0x0000001b06061212 */ /* 0x000fc600078e3cff */
[----:B------:R-:W4:Y:S01]  /*0a60*/  @P2 LDG.E R27, desc[UR6][R14.64+0xcc] ;  /* 0x0000cc060e1b2981 */ /* 0x000f22000c1e1900 */
[----:B------:R-:W-:-:S03]  /*0a70*/  @P2 LOP3.LUT R6, R6, R29, RZ, 0x3c, !PT ;  /* 0x0000001d06062212 */ /* 0x000fc600078e3cff */
[----:B------:R-:W4:Y:S01]  /*0a80*/  @P6 LDG.E R29, desc[UR6][R14.64+0x118] ;  /* 0x000118060e1d6981 */ /* 0x000f22000c1e1900 */
[----:B------:R-:W-:-:S03]  /*0a90*/  @P3 LOP3.LUT R6, R6, R19, RZ, 0x3c, !PT ;  /* 0x0000001306063212 */ /* 0x000fc600078e3cff */
[----:B------:R-:W4:Y:S01]  /*0aa0*/  @P2 LDG.E R19, desc[UR6][R14.64+0xd4] ;  /* 0x0000d4060e132981 */ /* 0x000f22000c1e1900 */
[----:B------:R-:W-:-:S03]  /*0ab0*/  @P4 LOP3.LUT R6, R6, R17, RZ, 0x3c, !PT ;  /* 0x0000001106064212 */ /* 0x000fc600078e3cff */
[----:B------:R-:W4:Y:S04]  /*0ac0*/  @P5 LDG.E R17, desc[UR6][R14.64+0x108] ;  /* 0x000108060e115981 */ /* 0x000f28000c1e1900 */
[----:B------:R-:W4:Y:S01]  /*0ad0*/  @P0 LDG.E R26, desc[UR6][R14.64+0x13c] ;  /* 0x00013c060e1a0981 */ /* 0x000f22000c1e1900 */
[----:B--2---:R-:W-:-:S03]  /*0ae0*/  @P1 LOP3.LUT R5, R5, R18, RZ, 0x3c, !PT ;  /* 0x0000001205051212 */ /* 0x004fc600078e3cff */
[----:B------:R-:W2:Y:S01]  /*0af0*/  @P4 LDG.E R18, desc[UR6][R14.64+0x100] ;  /* 0x000100060e124981 */ /* 0x000ea2000c1e1900 */
[----:B---3--:R-:W-:Y:S02]  /*0b00*/  @P5 LOP3.LUT R6, R6, R21, RZ, 0x3c, !PT ;  /* 0x0000001506065212 */ /* 0x008fe400078e3cff */
[----:B------:R-:W-:Y:S01]  /*0b10*/  @P2 LOP3.LUT R5, R5, R22, RZ, 0x3c, !PT ;  /* 0x0000001605052212 */ /* 0x000fe200078e3cff */
[----:B------:R-:W3:Y:S01]  /*0b20*/  @P3 LDG.E R21, desc[UR6][R14.64+0xe0] ;  /* 0x0000e0060e153981 */ /* 0x000ee2000c1e1900 */
[----:B----4-:R-:W-:-:S03]  /*0b30*/  @P1 LOP3.LUT R4, R4, R23, RZ, 0x3c, !PT ;  /* 0x0000001704041212 */ /* 0x010fc600078e3cff */
[----:B------:R-:W4:Y:S04]  /*0b40*/  @P3 LDG.E R22, desc[UR6][R14.64+0xec] ;  /* 0x0000ec060e163981 */ /* 0x000f28000c1e1900 */
[----:B------:R-:W2:Y:S01]  /*0b50*/  @P3 LDG.E R23, desc[UR6][R14.64+0xe8] ;  /* 0x0000e8060e173981 */ /* 0x000ea2000c1e1900 */
[----:B------:R-:W-:-:S03]  /*0b60*/  @P1 LOP3.LUT R2, R2, R25, RZ, 0x3c, !PT ;  /* 0x0000001902021212 */ /* 0x000fc600078e3cff */
[----:B------:R-:W2:Y:S01]  /*0b70*/  @P4 LDG.E R25, desc[UR6][R14.64+0xf4] ;  /* 0x0000f4060e194981 */ /* 0x000ea2000c1e1900 */
[----:B------:R-:W-:-:S03]  /*0b80*/  @P1 LOP3.LUT R3, R3, R20, RZ, 0x3c, !PT ;  /* 0x0000001403031212 */ /* 0x000fc600078e3cff */
[----:B------:R-:W2:Y:S01]  /*0b90*/  @P3 LDG.E R20, desc[UR6][R14.64+0xe4] ;  /* 0x0000e4060e143981 */ /* 0x000ea2000c1e1900 */
[----:B------:R-:W-:Y:S02]  /*0ba0*/  @P2 LOP3.LUT R4, R4, R27, RZ, 0x3c, !PT ;  /* 0x0000001b04042212 */ /* 0x000fe400078e3cff */
[----:B------:R-:W-:Y:S01]  /*0bb0*/  @P2 LOP3.LUT R3, R3, R16, RZ, 0x3c, !PT ;  /* 0x0000001003032212 */ /* 0x000fe200078e3cff */
[----:B------:R-:W2:Y:S04]  /*0bc0*/  @P4 LDG.E R27, desc[UR6][R14.64+0xfc] ;  /* 0x0000fc060e1b4981 */ /* 0x000ea8000c1e1900 */
[----:B------:R-:W2:Y:S01]  /*0bd0*/  @P5 LDG.E R16, desc[UR6][R14.64+0x10c] ;  /* 0x00010c060e105981 */ /* 0x000ea2000c1e1900 */
[----:B------:R-:W-:-:S03]  /*0be0*/  @P2 LOP3.LUT R2, R2, R19, RZ, 0x3c, !PT ;  /* 0x0000001302022212 */ /* 0x000fc600078e3cff */
[----:B------:R-:W2:Y:S01]  /*0bf0*/  @P5 LDG.E R19, desc[UR6][R14.64+0x110] ;  /* 0x000110060e135981 */ /* 0x000ea2000c1e1900 */
[----:B------:R-:W-:-:S03]  /*0c00*/  @P6 LOP3.LUT R6, R6, R29, RZ, 0x3c, !PT ;  /* 0x0000001d06066212 */ /* 0x000fc600078e3cff */
[----:B------:R-:W2:Y:S01]  /*0c10*/  @P0 LDG.E R29, desc[UR6][R14.64+0x12c] ;  /* 0x00012c060e1d0981 */ /* 0x000ea2000c1e1900 */
[----:B---3--:R-:W-:-:S03]  /*0c20*/  @P3 LOP3.LUT R4, R4, R21, RZ, 0x3c, !PT ;  /* 0x0000001504043212 */ /* 0x008fc600078e3cff */
[----:B------:R-:W3:Y:S01]  /*0c30*/  @P6 LDG.E R21, desc[UR6][R14.64+0x11c] ;  /* 0x00011c060e156981 */ /* 0x000ee2000c1e1900 */
[----:B----4-:R-:W-:-:S03]  /*0c40*/  @P3 LOP3.LUT R3, R3, R22, RZ, 0x3c, !PT ;  /* 0x0000001603033212 */ /* 0x010fc600078e3cff */
[----:B------:R-:W4:Y:S01]  /*0c50*/  @P6 LDG.E R22, desc[UR6][R14.64+0x128] ;  /* 0x000128060e166981 */ /* 0x000f22000c1e1900 */
[----:B--2---:R-:W-:Y:S02]  /*0c60*/  @P3 LOP3.LUT R2, R2, R23, RZ, 0x3c, !PT ;  /* 0x0000001702023212 */ /* 0x004fe400078e3cff */
[----:B------:R-:W-:Y:S01]  /*0c70*/  @P4 LOP3.LUT R3, R3, R18, RZ, 0x3c, !PT ;  /* 0x0000001203034212 */ /* 0x000fe200078e3cff */
[----:B------:R-:W2:Y:S01]  /*0c80*/  @P6 LDG.E R23, desc[UR6][R14.64+0x124] ;  /* 0x000124060e176981 */ /* 0x000ea2000c1e1900 */
[----:B------:R-:W-:-:S03]  /*0c90*/  @P4 LOP3.LUT R4, R4, R25, RZ, 0x3c, !PT ;  /* 0x0000001904044212 */ /* 0x000fc600078e3cff */
[----:B------:R-:W4:Y:S01]  /*0ca0*/  @P6 LDG.E R18, desc[UR6][R14.64+0x120] ;  /* 0x000120060e126981 */ /* 0x000f22000c1e1900 */
[----:B------:R-:W-:-:S03]  /*0cb0*/  @P3 LOP3.LUT R5, R5, R20, RZ, 0x3c, !PT ;  /* 0x0000001405053212 */ /* 0x000fc600078e3cff */
[----:B------:R-:W4:Y:S01]  /*0cc0*/  @P5 LDG.E R20, desc[UR6][R14.64+0x114] ;  /* 0x000114060e145981 */ /* 0x000f22000c1e1900 */
[----:B------:R-:W-:Y:S02]  /*0cd0*/  @P4 LOP3.LUT R5, R5, R24, RZ, 0x3c, !PT ;  /* 0x0000001805054212 */ /* 0x000fe400078e3cff */
[----:B------:R-:W-:Y:S01]  /*0ce0*/  @P5 LOP3.LUT R4, R4, R17, RZ, 0x3c, !PT ;  /* 0x0000001104045212 */ /* 0x000fe200078e3cff */
[----:B------:R-:W4:Y:S04]  /*0cf0*/  @P0 LDG.E R24, desc[UR6][R14.64+0x134] ;  /* 0x000134060e180981 */ /* 0x000f28000c1e1900 */
[----:B------:R-:W4:Y:S04]  /*0d00*/  @P0 LDG.E R17, desc[UR6][R14.64+0x130] ;  /* 0x000130060e110981 */ /* 0x000f28000c1e1900 */
[----:B------:R-:W4:Y:S01]  /*0d10*/  @P0 LDG.E R25, desc[UR6][R14.64+0x138] ;  /* 0x000138060e190981 */ /* 0x000f22000c1e1900 */
[----:B------:R-:W-:Y:S01]  /*0d20*/  UIADD3 UR4, UPT, UPT, UR4, 0x10, URZ ;  /* 0x0000001004047890 */ /* 0x000fe2000fffe0ff */
[----:B------:R-:W-:-:S03]  /*0d30*/  @P4 LOP3.LUT R2, R2, R27, RZ, 0x3c, !PT ;  /* 0x0000001b02024212 */ /* 0x000fc600078e3cff */
[----:B------:R-:W-:Y:S01]  /*0d40*/  UISETP.NE.AND UP0, UPT, UR4, 0x20, UPT ;  /* 0x000000200400788c */ /* 0x000fe2000bf05270 */
[----:B------:R-:W-:Y:S02]  /*0d50*/  @P5 LOP3.LUT R5, R5, R16, RZ, 0x3c, !PT ;  /* 0x0000001005055212 */ /* 0x000fe400078e3cff */
[----:B------:R-:W-:Y:S02]  /*0d60*/  @P5 LOP3.LUT R2, R2, R19, RZ, 0x3c, !PT ;  /* 0x0000001302025212 */ /* 0x000fe400078e3cff */
[----:B------:R-:W-:Y:S02]  /*0d70*/  @P0 LOP3.LUT R6, R6, R29, RZ, 0x3c, !PT ;  /* 0x0000001d06060212 */ /* 0x000fe400078e3cff */
[----:B---3--:R-:W-:Y:S02]  /*0d80*/  @P6 LOP3.LUT R4, R4, R21, RZ, 0x3c, !PT ;  /* 0x0000001504046212 */ /* 0x008fe400078e3cff */
[----:B--2---:R-:W-:Y:S02]  /*0d90*/  @P6 LOP3.LUT R2, R2, R23, RZ, 0x3c, !PT ;  /* 0x0000001702026212 */ /* 0x004fe400078e3cff */
[----:B----4-:R-:W-:-:S02]  /*0da0*/  @P6 LOP3.LUT R5, R5, R18, RZ, 0x3c, !PT ;  /* 0x0000001205056212 */ /* 0x010fc400078e3cff */
[----:B------:R-:W-:-:S04]  /*0db0*/  @P5 LOP3.LUT R3, R3, R20, RZ, 0x3c, !PT ;  /* 0x0000001403035212 */ /* 0x000fc800078e3cff */
[----:B------:R-:W-:Y:S02]  /*0dc0*/  @P6 LOP3.LUT R3, R3, R22, RZ, 0x3c, !PT ;  /* 0x0000001603036212 */ /* 0x000fe400078e3cff */
[----:B------:R-:W-:Y:S02]  /*0dd0*/  @P0 LOP3.LUT R5, R5, R24, RZ, 0x3c, !PT ;  /* 0x0000001805050212 */ /* 0x000fe400078e3cff */
[----:B------:R-:W-:Y:S02]  /*0de0*/  @P0 LOP3.LUT R4, R4, R17, RZ, 0x3c, !PT ;  /* 0x0000001104040212 */ /* 0x000fe400078e3cff */
[----:B------:R-:W-:Y:S02]  /*0df0*/  @P0 LOP3.LUT R3, R3, R26, RZ, 0x3c, !PT ;  /* 0x0000001a03030212 */ /* 0x000fe400078e3cff */
[----:B------:R-:W-:Y:S01]  /*0e00*/  @P0 LOP3.LUT R2, R2, R25, RZ, 0x3c, !PT ;  /* 0x0000001902020212 */ /* 0x000fe200078e3cff */
[----:B------:R-:W-:Y:S06]  /*0e10*/  BRA.U UP0, `(.L_x_4) ;  /* 0xfffffff500487547 */ /* 0x000fec000b83ffff */
[----:B------:R-:W-:-:S05]  /*0e20*/  VIADD R12, R12, 0x1 ;  /* 0x000000010c0c7836 */ /* 0x000fca0000000000 */
[----:B------:R-:W-:-:S13]  /*0e30*/  ISETP.NE.AND P0, PT, R12, 0x5, PT ;  /* 0x000000050c00780c */ /* 0x000fda0003f05270 */
[----:B------:R-:W-:Y:S05]  /*0e40*/  @P0 BRA `(.L_x_5) ;  /* 0xfffffff400300947 */ /* 0x000fea000383ffff */
[----:B------:R-:W-:Y:S01]  /*0e50*/  LOP3.LUT R7, R10, 0x3, RZ, 0xc0, !PT ;  /* 0x000000030a077812 */ /* 0x000fe200078ec0ff */
[----:B------:R0:W-:Y:S03]  /*0e60*/  STL.64 [R1+0x8], R4 ;  /* 0x0000080401007387 */ /* 0x0001e60000100a00 */
[----:B------:R-:W-:Y:S01]  /*0e70*/  ISETP.NE.U32.AND P0, PT, R7, 0x1, PT ;  /* 0x000000010700780c */ /* 0x000fe20003f05070 */
[----:B------:R0:W-:Y:S03]  /*0e80*/  STL.64 [R1+0x10], R2 ;  /* 0x0000100201007387 */ /* 0x0001e60000100a00 */
[----:B------:R-:W-:Y:S01]  /*0e90*/  ISETP.NE.AND.EX P0, PT, RZ, RZ, PT, P0 ;  /* 0x000000ffff00720c */ /* 0x000fe20003f05300 */
[----:B------:R0:W-:-:S12]  /*0ea0*/  STL [R1+0x4], R6 ;  /* 0x0000040601007387 */ /* 0x0001d80000100800 */
[----:B0-----:R-:W-:Y:S05]  /*0eb0*/  @!P0 BRA `(.L_x_3) ;  /* 0x0000001800088947 */ /* 0x001fea0003800000 */
[----:B------:R-:W-:Y:S01]  /*0ec0*/  UMOV UR4, URZ ;  /* 0x000000ff00047c82 */ /* 0x000fe20008000000 */
[----:B------:R-:W-:Y:S01]  /*0ed0*/  UMOV UR5, URZ ;  /* 0x000000ff00057c82 */ /* 0x000fe20008000000 */
[----:B------:R-:W-:Y:S02]  /*0ee0*/  IMAD.MOV.U32 R6, RZ, RZ, RZ ;  /* 0x000000ffff067224 */ /* 0x000fe400078e00ff */
[----:B------:R-:W-:Y:S02]  /*0ef0*/  IMAD.MOV.U32 R12, RZ, RZ, RZ ;  /* 0x000000ffff0c7224 */ /* 0x000fe400078e00ff */
[----:B------:R-:W-:Y:S02]  /*0f00*/  IMAD.MOV.U32 R2, RZ, RZ, RZ ;  /* 0x000000ffff027224 */ /* 0x000fe400078e00ff */
[----:B------:R-:W-:Y:S02]  /*0f10*/  IMAD.MOV.U32 R5, RZ, RZ, RZ ;  /* 0x000000ffff057224 */ /* 0x000fe400078e00ff */
[----:B------:R-:W-:-:S02]  /*0f20*/  IMAD.U32 R3, RZ, RZ, UR4 ;  /* 0x00000004ff037e24 */ /* 0x000fc4000f8e00ff */
[----:B------:R-:W-:-:S07]  /*0f30*/  IMAD.U32 R4, RZ, RZ, UR5 ;  /* 0x00000005ff047e24 */ /* 0x000fce000f8e00ff */
.L_x_7:
[----:B------:R-:W-:-:S06]  /*0f40*/  IMAD R7, R12, 0x4, R1 ;  /* 0x000000040c077824 */ /* 0x000fcc00078e0201 */
[----:B------:R-:W5:Y:S01]  /*0f50*/  LDL R7, [R7+0x4] ;  /* 0x0000040007077983 */ /* 0x000f620000100800 */
[----:B------:R-:W-:-:S05]  /*0f60*/  UMOV UR4, URZ ;  /* 0x000000ff00047c82 */ /* 0x000fca0008000000 */
.L_x_6:
        /* <DEDUP_REMOVED lines=8> */
[----:B------:R-:W2:Y:S04]  /*0ff0*/  @!P0 LDG.E R17, desc[UR6][R14.64] ;  /* 0x000000060e118981 */ /* 0x000ea8000c1e1900 */
        /* <DEDUP_REMOVED lines=169> */
[----:B------:R0:W-:Y:S03]  /*1a90*/  STL [R1+0x4], R6 ;  /* 0x0000040601007387 */ /* 0x0001e60000100800 */
[----:B------:R-:W-:Y:S01]  /*1aa0*/  ISETP.NE.U32.AND P0, PT, R7, 0x3, PT ;  /* 0x000000030700780c */ /* 0x000fe20003f05070 */
[----:B------:R0:W-:Y:S03]  /*1ab0*/  STL.64 [R1+0x8], R4 ;  /* 0x0000080401007387 */ /* 0x0001e60000100a00 */
[----:B------:R-:W-:Y:S01]  /*1ac0*/  ISETP.NE.AND.EX P0, PT, RZ, RZ, PT, P0 ;  /* 0x000000ffff00720c */ /* 0x000fe20003f05300 */
[----:B------:R0:W-:-:S12]  /*1ad0*/  STL.64 [R1+0x10], R2 ;  /* 0x0000100201007387 */ /* 0x0001d80000100a00 */
[----:B0-----:R-:W-:Y:S05]  /*1ae0*/  @P0 BRA `(.L_x_3) ;  /* 0x0000000800fc0947 */ /* 0x001fea0003800000 */
        /* <DEDUP_REMOVED lines=8> */
.L_x_9:
[----:B------:R-:W-:-:S06]  /*1b70*/  IMAD R7, R12, 0x4, R1 ;  /* 0x000000040c077824 */ /* 0x000fcc00078e0201 */
[----:B------:R-:W5:Y:S01]  /*1b80*/  LDL R7, [R7+0x4] ;  /* 0x0000040007077983 */ /* 0x000f620000100800 */
[----:B------:R-:W-:-:S05]  /*1b90*/  UMOV UR4, URZ ;  /* 0x000000ff00047c82 */ /* 0x000fca0008000000 */
.L_x_8:
        /* <DEDUP_REMOVED lines=177> */
[----:B------:R0:W-:Y:S04]  /*26b0*/  STL [R1+0x4], R6 ;  /* 0x0000040601007387 */ /* 0x0001e80000100800 */
[----:B------:R0:W-:Y:S04]  /*26c0*/  STL.64 [R1+0x8], R4 ;  /* 0x0000080401007387 */ /* 0x0001e80000100a00 */
[----:B------:R0:W-:Y:S02]  /*26d0*/  STL.64 [R1+0x10], R2 ;  /* 0x0000100201007387 */ /* 0x0001e40000100a00 */
.L_x_3:
[----:B-1----:R-:W-:Y:S05]  /*26e0*/  BSYNC.RECONVERGENT B1 ;  /* 0x0000000000017941 */ /* 0x002fea0003800200 */
.L_x_2:
[C---:B------:R-:W-:Y:S01]  /*26f0*/  ISETP.GT.U32.AND P0, PT, R10.reuse, 0x3, PT ;  /* 0x000000030a00780c */ /* 0x040fe20003f04070 */
[----:B------:R-:W-:Y:S01]  /*2700*/  VIADD R11, R11, 0x1 ;  /* 0x000000010b0b7836 */ /* 0x000fe20000000000 */
[--C-:B------:R-:W-:Y:S02]  /*2710*/  SHF.R.U64 R10, R10, 0x2, R13.reuse ;  /* 0x000000020a0a7819 */ /* 0x100fe4000000120d */
[----:B------:R-:W-:Y:S02]  /*2720*/  ISETP.GT.U32.AND.EX P0, PT, R13, RZ, PT, P0 ;  /* 0x000000ff0d00720c */ /* 0x000fe40003f04100 */
[----:B------:R-:W-:-:S11]  /*2730*/  SHF.R.U32.HI R13, RZ, 0x2, R13 ;  /* 0x00000002ff0d7819 */ /* 0x000fd6000001160d */
[----:B------:R-:W-:Y:S05]  /*2740*/  @P0 BRA `(.L_x_10) ;  /* 0xffffffd800c40947 */ /* 0x000fea000383ffff */
.L_x_1:
[----:B-1----:R-:W-:Y:S05]  /*2750*/  BSYNC.RECONVERGENT B0 ;  /* 0x0000000000007941 */ /* 0x002fea0003800200 */
.L_x_0:
[----:B0-----:R-:W-:Y:S01]  /*2760*/  SHF.R.U32.HI R5, RZ, 0x2, R6 ;  /* 0x00000002ff057819 */ /* 0x001fe20000011606 */
[----:B------:R-:W-:Y:S01]  /*2770*/  IMAD.SHL.U32 R2, R3, 0x10, RZ ;  /* 0x0000001003027824 */ /* 0x000fe200078e00ff */
[----:B------:R-:W-:Y:S01]  /*2780*/  BSSY.RECONVERGENT B0, `(.L_x_11) ;  /* 0x000003b000007945 */ /* 0x000fe20003800200 */
[----:B------:R-:W-:Y:S01]  /*2790*/  IMAD.MOV.U32 R8, RZ, RZ, 0x3e055027 ;  /* 0x3e055027ff087424 */ /* 0x000fe200078e00ff */
[----:B------:R-:W-:Y:S01]  /*27a0*/  LOP3.LUT R5, R5, R6, RZ, 0x3c, !PT ;  /* 0x0000000605057212 */ /* 0x000fe200078e3cff */
[----:B------:R-:W-:-:S04]  /*27b0*/  IMAD.MOV.U32 R9, RZ, RZ, 0x7f800000 ;  /* 0x7f800000ff097424 */ /* 0x000fc800078e00ff */
[----:B------:R-:W-:-:S05]  /*27c0*/  IMAD.SHL.U32 R6, R5, 0x2, RZ ;  /* 0x0000000205067824 */ /* 0x000fca00078e00ff */
[----:B------:R-:W-:Y:S01]  /*27d0*/  LOP3.LUT R2, R5, R6, R2, 0x96, !PT ;  /* 0x0000000605027212 */ /* 0x000fe200078e9602 */
[----:B------:R-:W-:-:S03]  /*27e0*/  IMAD.MOV.U32 R5, RZ, RZ, 0x2f800000 ;  /* 0x2f800000ff057424 */ /* 0x000fc600078e00ff */
[----:B------:R-:W-:-:S05]  /*27f0*/  LOP3.LUT R3, R2, R3, RZ, 0x3c, !PT ;  /* 0x0000000302037212 */ /* 0x000fca00078e3cff */
[----:B------:R-:W-:-:S05]  /*2800*/  VIADD R2, R3, 0x550eb4e6 ;  /* 0x550eb4e603027836 */ /* 0x000fca0000000000 */
[----:B------:R-:W-:-:S05]  /*2810*/  I2FP.F32.U32 R2, R2 ;  /* 0x0000000200027245 */ /* 0x000fca0000201000 */
[----:B------:R-:W-:-:S05]  /*2820*/  FFMA R6, R2, R5, 1.1641532182693481445e-10 ;  /* 0x2f00000002067423 */ /* 0x000fca0000000005 */
[----:B------:R-:W-:-:S13]  /*2830*/  FSETP.GEU.AND P0, PT, R6, 1.175494350822287508e-38, PT ;  /* 0x008000000600780b */ /* 0x000fda0003f0e000 */
[----:B------:R-:W-:-:S04]  /*2840*/  @!P0 FMUL R6, R6, 8388608 ;  /* 0x4b00000006068820 */ /* 0x000fc80000400000 */
[----:B------:R-:W-:-:S05]  /*2850*/  VIADD R2, R6, 0xc0d55555 ;  /* 0xc0d5555506027836 */ /* 0x000fca0000000000 */
[----:B------:R-:W-:-:S05]  /*2860*/  LOP3.LUT R5, R2, 0xff800000, RZ, 0xc0, !PT ;  /* 0xff80000002057812 */ /* 0x000fca00078ec0ff */
[----:B------:R-:W-:Y:S01]  /*2870*/  IMAD.IADD R2, R6, 0x1, -R5 ;  /* 0x0000000106027824 */ /* 0x000fe200078e0a05 */
[----:B------:R-:W-:-:S03]  /*2880*/  I2FP.F32.S32 R5, R5 ;  /* 0x0000000500057245 */ /* 0x000fc60000201400 */
[----:B------:R-:W-:-:S04]  /*2890*/  FADD R7, R2, -1 ;  /* 0xbf80000002077421 */ /* 0x000fc80000000000 */
[----:B------:R-:W-:-:S04]  /*28a0*/  FFMA R2, R7, -R8, 0.14084610342979431152 ;  /* 0x3e1039f607027423 */ /* 0x000fc80000000808 */
[----:B------:R-:W-:-:S04]  /*28b0*/  FFMA R2, R7, R2, -0.12148627638816833496 ;  /* 0xbdf8cdcc07027423 */ /* 0x000fc80000000002 */
[----:B------:R-:W-:-:S04]  /*28c0*/  FFMA R2, R7, R2, 0.13980610668659210205 ;  /* 0x3e0f295507027423 */ /* 0x000fc80000000002 */
[----:B------:R-:W-:-:S04]  /*28d0*/  FFMA R2, R7, R2, -0.16684235632419586182 ;  /* 0xbe2ad8b907027423 */ /* 0x000fc80000000002 */
[----:B------:R-:W-:-:S04]  /*28e0*/  FFMA R2, R7, R2, 0.20012299716472625732 ;  /* 0x3e4ced0b07027423 */ /* 0x000fc80000000002 */
[----:B------:R-:W-:-:S04]  /*28f0*/  FFMA R2, R7, R2, -0.24999669194221496582 ;  /* 0xbe7fff2207027423 */ /* 0x000fc80000000002 */
[----:B------:R-:W-:-:S04]  /*2900*/  FFMA R2, R7, R2, 0.33333182334899902344 ;  /* 0x3eaaaa7807027423 */ /* 0x000fc80000000002 */
[C---:B------:R-:W-:Y:S01]  /*2910*/  FFMA R8, R7.reuse, R2, -0.5 ;  /* 0xbf00000007087423 */ /* 0x040fe20000000002 */
[----:B------:R-:W-:Y:S02]  /*2920*/  FSEL R2, RZ, -23, P0 ;  /* 0xc1b80000ff027808 */ /* 0x000fe40000000000 */
[----:B------:R-:W-:Y:S01]  /*2930*/  ISETP.GT.U32.AND P0, PT, R6, 0x7f7fffff, PT ;  /* 0x7f7fffff0600780c */ /* 0x000fe20003f04070 */
[----:B------:R-:W-:Y:S02]  /*2940*/  FMUL R8, R7, R8 ;  /* 0x0000000807087220 */ /* 0x000fe40000400000 */
[----:B------:R-:W-:Y:S01]  /*2950*/  FFMA R2, R5, 1.1920928955078125e-07, R2 ;  /* 0x3400000005027823 */ /* 0x000fe20000000002 */
[----:B------:R-:W-:Y:S01]  /*2960*/  SHF.R.U32.HI R5, RZ, 0x2, R4 ;  /* 0x00000002ff057819 */ /* 0x000fe20000011604 */
[----:B------:R-:W-:-:S03]  /*2970*/  FFMA R7, R7, R8, R7 ;  /* 0x0000000807077223 */ /* 0x000fc60000000007 */
[----:B------:R-:W-:Y:S01]  /*2980*/  LOP3.LUT R5, R5, R4, RZ, 0x3c, !PT ;  /* 0x0000000405057212 */ /* 0x000fe200078e3cff */
[----:B------:R-:W-:Y:S01]  /*2990*/  FFMA R7, R2, 0.69314718246459960938, R7 ;  /* 0x3f31721802077823 */ /* 0x000fe20000000007 */
[----:B------:R-:W-:-:S03]  /*29a0*/  IMAD.SHL.U32 R2, R3, 0x10, RZ ;  /* 0x0000001003027824 */ /* 0x000fc600078e00ff */
[C---:B------:R-:W-:Y:S01]  /*29b0*/  @P0 FFMA R7, R6.reuse, R9, +INF ;  /* 0x7f80000006070423 */ /* 0x040fe20000000009 */
[----:B------:R-:W-:Y:S01]  /*29c0*/  IMAD.SHL.U32 R4, R5, 0x2, RZ ;  /* 0x0000000205047824 */ /* 0x000fe200078e00ff */
[----:B------:R-:W-:Y:S02]  /*29d0*/  FSETP.NEU.AND P0, PT, R6, RZ, PT ;  /* 0x000000ff0600720b */ /* 0x000fe40003f0d000 */
[----:B------:R-:W-:Y:S02]  /*29e0*/  FMUL R7, R7, -2 ;  /* 0xc000000007077820 */ /* 0x000fe40000400000 */
[----:B------:R-:W-:-:S03]  /*29f0*/  LOP3.LUT R2, R5, R4, R2, 0x96, !PT ;  /* 0x0000000405027212 */ /* 0x000fc600078e9602 */
[----:B------:R-:W-:Y:S02]  /*2a00*/  FSEL R6, R7, +INF , P0 ;  /* 0x7f80000007067808 */ /* 0x000fe40000000000 */
[----:B------:R-:W-:Y:S02]  /*2a10*/  LOP3.LUT R2, R2, R3, RZ, 0x3c, !PT ;  /* 0x0000000302027212 */ /* 0x000fe400078e3cff */
[----:B------:R0:W1:Y:S01]  /*2a20*/  MUFU.RSQ R5, R6 ;  /* 0x0000000600057308 */ /* 0x0000620000001400 */
[----:B------:R-:W-:Y:S02]  /*2a30*/  VIADD R3, R6, 0xf3000000 ;  /* 0xf300000006037836 */ /* 0x000fe40000000000 */
[----:B------:R-:W-:-:S03]  /*2a40*/  VIADD R2, R2, 0x55143cab ;  /* 0x55143cab02027836 */ /* 0x000fc60000000000 */
[----:B------:R-:W-:Y:S01]  /*2a50*/  ISETP.GT.U32.AND P0, PT, R3, 0x727fffff, PT ;  /* 0x727fffff0300780c */ /* 0x000fe20003f04070 */
[----:B------:R-:W-:Y:S01]  /*2a60*/  IMAD.MOV.U32 R3, RZ, RZ, 0x30c90fdb ;  /* 0x30c90fdbff037424 */ /* 0x000fe200078e00ff */
[----:B------:R-:W-:-:S05]  /*2a70*/  I2FP.F32.U32 R2, R2 ;  /* 0x0000000200027245 */ /* 0x000fca0000201000 */
[----:B------:R-:W-:-:S06]  /*2a80*/  FFMA R10, R2, R3, 7.314590599882819788e-10 ;  /* 0x30490fdb020a7423 */ /* 0x000fcc0000000003 */
[----:B01----:R-:W-:Y:S05]  /*2a90*/  @!P0 BRA `(.L_x_12) ;  /* 0x0000000000148947 */ /* 0x003fea0003800000 */
[----:B------:R-:W-:Y:S01]  /*2aa0*/  IMAD.MOV.U32 R2, RZ, RZ, R6 ;  /* 0x000000ffff027224 */ /* 0x000fe200078e0006 */
[----:B------:R-:W-:-:S07]  /*2ab0*/  MOV R9, 0x2ad0 ;  /* 0x00002ad000097802 */ /* 0x000fce0000000f00 */
[----:B------:R-:W-:Y:S05]  /*2ac0*/  CALL.REL.NOINC `($__internal_0_$__cuda_sm20_sqrt_rn_f32_slowpath) ;  /* 0x0000000000b47944 */ /* 0x000fea0003c00000 */
[----:B------:R-:W-:Y:S01]  /*2ad0*/  IMAD.MOV.U32 R3, RZ, RZ, R2 ;  /* 0x000000ffff037224 */ /* 0x000fe200078e0002 */
[----:B------:R-:W-:Y:S06]  /*2ae0*/  BRA `(.L_x_13) ;  /* 0x0000000000107947 */ /* 0x000fec0003800000 */
.L_x_12:
[----:B------:R-:W-:Y:S01]  /*2af0*/  FMUL.FTZ R3, R6, R5 ;  /* 0x0000000506037220 */ /* 0x000fe20000410000 */
[----:B------:R-:W-:-:S03]  /*2b00*/  FMUL.FTZ R4, R5, 0.5 ;  /* 0x3f00000005047820 */ /* 0x000fc60000410000 */
[----:B------:R-:W-:-:S04]  /*2b10*/  FFMA R2, -R3, R3, R6 ;  /* 0x0000000303027223 */ /* 0x000fc80000000106 */
[----:B------:R-:W-:-:S07]  /*2b20*/  FFMA R3, R2, R4, R3 ;  /* 0x0000000402037223 */ /* 0x000fce0000000003 */
.L_x_13:
[----:B------:R-:W-:Y:S05]  /*2b30*/  BSYNC.RECONVERGENT B0 ;  /* 0x0000000000007941 */ /* 0x000fea0003800200 */
.L_x_11:
[----:B------:R-:W0:Y:S01]  /*2b40*/  LDCU UR4, c[0x0][0x384] ;  /* 0x00007080ff0477ac */ /* 0x000e220008000800 */
[----:B------:R-:W-:-:S06]  /*2b50*/  FMUL.RZ R4, R10, 0.15915493667125701904 ;  /* 0x3e22f9830a047820 */ /* 0x000fcc000040c000 */
[----:B------:R-:W1:Y:S01]  /*2b60*/  MUFU.SIN R4, R4 ;  /* 0x0000000400047308 */ /* 0x000e620000000400 */
[----:B0-----:R-:W-:Y:S01]  /*2b70*/  I2FP.F32.U32 R5, UR4 ;  /* 0x0000000400057c45 */ /* 0x001fe20008201000 */
[----:B------:R-:W-:Y:S02]  /*2b80*/  UMOV UR4, 0x40000000 ;  /* 0x4000000000047882 */ /* 0x000fe40000000000 */
[----:B------:R-:W-:-:S04]  /*2b90*/  IMAD.U32 R8, RZ, RZ, UR4 ;  /* 0x00000004ff087e24 */ /* 0x000fc8000f8e00ff */
[----:B------:R-:W0:Y:S01]  /*2ba0*/  MUFU.RCP R2, R5 ;  /* 0x0000000500027308 */ /* 0x000e220000001000 */
[----:B-1----:R-:W-:-:S07]  /*2bb0*/  FMUL R3, R4, R3 ;  /* 0x0000000304037220 */ /* 0x002fce0000400000 */
[----:B------:R-:W1:Y:S01]  /*2bc0*/  FCHK P0, R8, R5 ;  /* 0x0000000508007302 */ /* 0x000e620000000000 */
[----:B0-----:R-:W-:-:S04]  /*2bd0*/  FFMA R7, -R5, R2, 1 ;  /* 0x3f80000005077423 */ /* 0x001fc80000000102 */
[----:B------:R-:W-:-:S04]  /*2be0*/  FFMA R2, R2, R7, R2 ;  /* 0x0000000702027223 */ /* 0x000fc80000000002 */
[----:B------:R-:W-:-:S04]  /*2bf0*/  FFMA R6, R2, 2, RZ ;  /* 0x4000000002067823 */ /* 0x000fc800000000ff */
[----:B------:R-:W-:-:S04]  /*2c00*/  FFMA R7, -R5, R6, 2 ;  /* 0x4000000005077423 */ /* 0x000fc80000000106 */
[----:B------:R-:W-:Y:S01]  /*2c10*/  FFMA R2, R2, R7, R6 ;  /* 0x0000000702027223 */ /* 0x000fe20000000006 */
[----:B-1----:R-:W-:Y:S06]  /*2c20*/  @!P0 BRA `(.L_x_14) ;  /* 0x00000000000c8947 */ /* 0x002fec0003800000 */
[----:B------:R-:W-:-:S07]  /*2c30*/  MOV R4, 0x2c50 ;  /* 0x00002c5000047802 */ /* 0x000fce0000000f00 */
[----:B------:R-:W-:Y:S05]  /*2c40*/  CALL.REL.NOINC `($__internal_1_$__cuda_sm3x_div_rn_noftz_f32_slowpath) ;  /* 0x0000000000b07944 */ /* 0x000fea0003c00000 */
[----:B------:R-:W-:-:S07]  /*2c50*/  IMAD.MOV.U32 R2, RZ, RZ, R8 ;  /* 0x000000ffff027224 */ /* 0x000fce00078e0008 */
.L_x_14:
[----:B------:R-:W-:Y:S01]  /*2c60*/  VIADD R4, R2, 0xf3000000 ;  /* 0xf300000002047836 */ /* 0x000fe20000000000 */
[----:B------:R0:W1:Y:S04]  /*2c70*/  MUFU.RSQ R7, R2 ;  /* 0x0000000200077308 */ /* 0x0000680000001400 */
[----:B------:R-:W-:-:S13]  /*2c80*/  ISETP.GT.U32.AND P0, PT, R4, 0x727fffff, PT ;  /* 0x727fffff0400780c */ /* 0x000fda0003f04070 */
[----:B01----:R-:W-:Y:S05]  /*2c90*/  @!P0 BRA `(.L_x_15) ;  /* 0x0000000000148947 */ /* 0x003fea0003800000 */
[----:B------:R-:W-:Y:S01]  /*2ca0*/  BSSY.RECONVERGENT B0, `(.L_x_16) ;  /* 0x0000003000007945 */ /* 0x000fe20003800200 */
[----:B------:R-:W-:-:S07]  /*2cb0*/  MOV R9, 0x2cd0 ;  /* 0x00002cd000097802 */ /* 0x000fce0000000f00 */
[----:B------:R-:W-:Y:S05]  /*2cc0*/  CALL.REL.NOINC `($__internal_0_$__cuda_sm20_sqrt_rn_f32_slowpath) ;  /* 0x0000000000347944 */ /* 0x000fea0003c00000 */
[----:B------:R-:W-:Y:S05]  /*2cd0*/  BSYNC.RECONVERGENT B0 ;  /* 0x0000000000007941 */ /* 0x000fea0003800200 */
.L_x_16:
[----:B------:R-:W-:Y:S05]  /*2ce0*/  BRA `(.L_x_17) ;  /* 0x0000000000107947 */ /* 0x000fea0003800000 */
.L_x_15:
[C---:B------:R-:W-:Y:S01]  /*2cf0*/  FMUL.FTZ R5, R7.reuse, R2 ;  /* 0x0000000207057220 */ /* 0x040fe20000410000 */
[----:B------:R-:W-:-:S03]  /*2d00*/  FMUL.FTZ R4, R7, 0.5 ;  /* 0x3f00000007047820 */ /* 0x000fc60000410000 */
[----:B------:R-:W-:-:S04]  /*2d10*/  FFMA R2, -R5, R5, R2 ;  /* 0x0000000505027223 */ /* 0x000fc80000000102 */
[----:B------:R-:W-:-:S07]  /*2d20*/  FFMA R2, R2, R4, R5 ;  /* 0x0000000402027223 */ /* 0x000fce0000000005 */
.L_x_17:
[----:B------:R-:W0:Y:S01]  /*2d30*/  LDCU.64 UR4, c[0x0][0x388] ;  /* 0x00007100ff0477ac */ /* 0x000e220008000a00 */
[----:B------:R-:W-:Y:S01]  /*2d40*/  SHF.R.S32.HI R5, RZ, 0x1f, R0 ;  /* 0x0000001fff057819 */ /* 0x000fe20000011400 */
[----:B------:R-:W-:Y:S01]  /*2d50*/  FMUL R3, R3, R2 ;  /* 0x0000000203037220 */ /* 0x000fe20000400000 */
[----:B0-----:R-:W-:-:S04]  /*2d60*/  LEA R4, P0, R0, UR4, 0x2 ;  /* 0x0000000400047c11 */ /* 0x001fc8000f8010ff */
[----:B------:R-:W-:-:S05]  /*2d70*/  LEA.HI.X R5, R0, UR5, R5, 0x2, P0 ;  /* 0x0000000500057c11 */ /* 0x000fca00080f1405 */
[----:B------:R-:W-:Y:S01]  /*2d80*/  STG.E desc[UR6][R4.64], R3 ;  /* 0x0000000304007986 */ /* 0x000fe2000c101906 */
[----:B------:R-:W-:Y:S05]  /*2d90*/  EXIT ;  /* 0x000000000000794d */ /* 0x000fea0003800000 */
        .weak           $__internal_0_$__cuda_sm20_sqrt_rn_f32_slowpath
        .type           $__internal_0_$__cuda_sm20_sqrt_rn_f32_slowpath,@function
        .size           $__internal_0_$__cuda_sm20_sqrt_rn_f32_slowpath,($__internal_1_$__cuda_sm3x_div_rn_noftz_f32_slowpath - $__internal_0_$__cuda_sm20_sqrt_rn_f32_slowpath)
$__internal_0_$__cuda_sm20_sqrt_rn_f32_slowpath:
[----:B------:R-:W-:-:S13]  /*2da0*/  LOP3.LUT P0, RZ, R2, 0x7fffffff, RZ, 0xc0, !PT ;  /* 0x7fffffff02ff7812 */ /* 0x000fda000780c0ff */
[----:B------:R-:W-:Y:S01]  /*2db0*/  @!P0 IMAD.MOV.U32 R4, RZ, RZ, R2 ;  /* 0x000000ffff048224 */ /* 0x000fe200078e0002 */
[----:B------:R-:W-:Y:S06]  /*2dc0*/  @!P0 BRA `(.L_x_18) ;  /* 0x0000000000408947 */ /* 0x000fec0003800000 */
[----:B------:R-:W-:-:S13]  /*2dd0*/  FSETP.GEU.FTZ.AND P0, PT, R2, RZ, PT ;  /* 0x000000ff0200720b */ /* 0x000fda0003f1e000 */
[----:B------:R-:W-:Y:S01]  /*2de0*/  @!P0 IMAD.MOV.U32 R4, RZ, RZ, 0x7fffffff ;  /* 0x7fffffffff048424 */ /* 0x000fe200078e00ff */
[----:B------:R-:W-:Y:S06]  /*2df0*/  @!P0 BRA `(.L_x_18) ;  /* 0x0000000000348947 */ /* 0x000fec0003800000 */
[----:B------:R-:W-:-:S13]  /*2e00*/  FSETP.GTU.FTZ.AND P0, PT, |R2|, +INF , PT ;  /* 0x7f8000000200780b */ /* 0x000fda0003f1c200 */
[----:B------:R-:W-:Y:S01]  /*2e10*/  @P0 FADD.FTZ R4, R2, 1 ;  /* 0x3f80000002040421 */ /* 0x000fe20000010000 */
[----:B------:R-:W-:Y:S06]  /*2e20*/  @P0 BRA `(.L_x_18) ;  /* 0x0000000000280947 */ /* 0x000fec0003800000 */
[----:B------:R-:W-:-:S13]  /*2e30*/  FSETP.NEU.FTZ.AND P0, PT, |R2|, +INF , PT ;  /* 0x7f8000000200780b */ /* 0x000fda0003f1d200 */
[----:B------:R-:W-:-:S04]  /*2e40*/  @P0 FFMA R5, R2, 1.84467440737095516160e+19, RZ ;  /* 0x5f80000002050823 */ /* 0x000fc800000000ff */
[----:B------:R-:W0:Y:S02]  /*2e50*/  @P0 MUFU.RSQ R4, R5 ;  /* 0x0000000500040308 */ /* 0x000e240000001400 */
[----:B0-----:R-:W-:Y:S01]  /*2e60*/  @P0 FMUL.FTZ R6, R5, R4 ;  /* 0x0000000405060220 */ /* 0x001fe20000410000 */
[----:B------:R-:W-:Y:S01]  /*2e70*/  @P0 FMUL.FTZ R8, R4, 0.5 ;  /* 0x3f00000004080820 */ /* 0x000fe20000410000 */
[----:B------:R-:W-:Y:S02]  /*2e80*/  @!P0 IMAD.MOV.U32 R4, RZ, RZ, R2 ;  /* 0x000000ffff048224 */ /* 0x000fe400078e0002 */
[----:B------:R-:W-:-:S04]  /*2e90*/  @P0 FADD.FTZ R7, -R6, -RZ ;  /* 0x800000ff06070221 */ /* 0x000fc80000010100 */
[----:B------:R-:W-:-:S04]  /*2ea0*/  @P0 FFMA R7, R6, R7, R5 ;  /* 0x0000000706070223 */ /* 0x000fc80000000005 */
[----:B------:R-:W-:-:S04]  /*2eb0*/  @P0 FFMA R7, R7, R8, R6 ;  /* 0x0000000807070223 */ /* 0x000fc80000000006 */
[----:B------:R-:W-:-:S07]  /*2ec0*/  @P0 FMUL.FTZ R4, R7, 2.3283064365386962891e-10 ;  /* 0x2f80000007040820 */ /* 0x000fce0000410000 */
.L_x_18:
[----:B------:R-:W-:Y:S02]  /*2ed0*/  IMAD.MOV.U32 R2, RZ, RZ, R4 ;  /* 0x000000ffff027224 */ /* 0x000fe400078e0004 */
[----:B------:R-:W-:Y:S02]  /*2ee0*/  IMAD.MOV.U32 R4, RZ, RZ, R9 ;  /* 0x000000ffff047224 */ /* 0x000fe400078e0009 */
[----:B------:R-:W-:-:S04]  /*2ef0*/  IMAD.MOV.U32 R5, RZ, RZ, 0x0 ;  /* 0x00000000ff057424 */ /* 0x000fc800078e00ff */
[----:B------:R-:W-:Y:S05]  /*2f00*/  RET.REL.NODEC R4 `(_Z9init_randiiPf) ;  /* 0xffffffd0043c7950 */ /* 0x000fea0003c3ffff */
        .weak           $__internal_1_$__cuda_sm3x_div_rn_noftz_f32_slowpath
        .type           $__internal_1_$__cuda_sm3x_div_rn_noftz_f32_slowpath,@function
        .size           $__internal_1_$__cuda_sm3x_div_rn_noftz_f32_slowpath,(.L_x_96 - $__internal_1_$__cuda_sm3x_div_rn_noftz_f32_slowpath)
$__internal_1_$__cuda_sm3x_div_rn_noftz_f32_slowpath:
[--C-:B------:R-:W-:Y:S01]  /*2f10*/  SHF.R.U32.HI R2, RZ, 0x17, R5.reuse ;  /* 0x00000017ff027819 */ /* 0x100fe20000011605 */
[----:B------:R-:W-:-:S03]  /*2f20*/  IMAD.MOV.U32 R8, RZ, RZ, R5 ;  /* 0x000000ffff087224 */ /* 0x000fc600078e0005 */
[----:B------:R-:W-:-:S05]  /*2f30*/  LOP3.LUT R6, R2, 0xff, RZ, 0xc0, !PT ;  /* 0x000000ff02067812 */ /* 0x000fca00078ec0ff */
[----:B------:R-:W-:-:S05]  /*2f40*/  VIADD R9, R6, 0xffffffff ;  /* 0xffffffff06097836 */ /* 0x000fca0000000000 */
[----:B------:R-:W-:-:S13]  /*2f50*/  ISETP.GT.U32.AND P0, PT, R9, 0xfd, PT ;  /* 0x000000fd0900780c */ /* 0x000fda0003f04070 */
[----:B------:R-:W-:Y:S01]  /*2f60*/  @!P0 IMAD.MOV.U32 R7, RZ, RZ, RZ ;  /* 0x000000ffff078224 */ /* 0x000fe200078e00ff */
[----:B------:R-:W-:Y:S06]  /*2f70*/  @!P0 BRA `(.L_x_19) ;  /* 0x0000000000408947 */ /* 0x000fec0003800000 */
[----:B------:R-:W-:Y:S01]  /*2f80*/  FSETP.GTU.FTZ.AND P0, PT, |R5|, +INF , PT ;  /* 0x7f8000000500780b */ /* 0x000fe20003f1c200 */
[----:B------:R-:W-:-:S12]  /*2f90*/  IMAD.MOV.U32 R2, RZ, RZ, R5 ;  /* 0x000000ffff027224 */ /* 0x000fd800078e0005 */
[----:B------:R-:W-:Y:S05]  /*2fa0*/  @P0 BRA `(.L_x_20) ;  /* 0x0000000400280947 */ /* 0x000fea0003800000 */
[----:B------:R-:W-:-:S05]  /*2fb0*/  IMAD.MOV.U32 R5, RZ, RZ, 0x40000000 ;  /* 0x40000000ff057424 */ /* 0x000fca00078e00ff */
[----:B------:R-:W-:-:S13]  /*2fc0*/  LOP3.LUT P0, RZ, R8, 0x7fffffff, R5, 0xc8, !PT ;  /* 0x7fffffff08ff7812 */ /* 0x000fda000780c805 */
[----:B------:R-:W-:Y:S05]  /*2fd0*/  @!P0 BRA `(.L_x_21) ;  /* 0x0000000400148947 */ /* 0x000fea0003800000 */
[----:B------:R-:W-:Y:S02]  /*2fe0*/  FSETP.NEU.FTZ.AND P0, PT, |R2|, +INF , PT ;  /* 0x7f8000000200780b */ /* 0x000fe40003f1d200 */
[----:B------:R-:W-:-:S04]  /*2ff0*/  LOP3.LUT P1, RZ, R5, 0x7fffffff, RZ, 0xc0, !PT ;  /* 0x7fffffff05ff7812 */ /* 0x000fc8000782c0ff */
[----:B------:R-:W-:-:S13]  /*3000*/  PLOP3.LUT P0, PT, P0, P1, PT, 0x2f, 0xf2 ;  /* 0x0000000000f2781c */ /* 0x000fda0000702577 */
[----:B------:R-:W-:Y:S05]  /*3010*/  @P0 BRA `(.L_x_22) ;  /* 0x0000000000fc0947 */ /* 0x000fea0003800000 */
[----:B------:R-:W-:-:S13]  /*3020*/  LOP3.LUT P0, RZ, R8, 0x7fffffff, RZ, 0xc0, !PT ;  /* 0x7fffffff08ff7812 */ /* 0x000fda000780c0ff */
[----:B------:R-:W-:Y:S05]  /*3030*/  @!P0 BRA `(.L_x_23) ;  /* 0x0000000000e88947 */ /* 0x000fea0003800000 */
[----:B------:R-:W-:Y:S01]  /*3040*/  ISETP.GE.AND P0, PT, R9, RZ, PT ;  /* 0x000000ff0900720c */ /* 0x000fe20003f06270 */
[----:B------:R-:W-:-:S12]  /*3050*/  IMAD.MOV.U32 R7, RZ, RZ, RZ ;  /* 0x000000ffff077224 */ /* 0x000fd800078e00ff */
[----:B------:R-:W-:Y:S01]  /*3060*/  @!P0 FFMA R8, R2, 1.84467440737095516160e+19, RZ ;  /* 0x5f80000002088823 */ /* 0x000fe200000000ff */
[----:B------:R-:W-:-:S07]  /*3070*/  @!P0 VIADD R7, R7, 0x40 ;  /* 0x0000004007078836 */ /* 0x000fce0000000000 */
.L_x_19:
[----:B------:R-:W-:Y:S01]  /*3080*/  LEA R5, R6, 0xc0800000, 0x17 ;  /* 0xc080000006057811 */ /* 0x000fe200078eb8ff */
[----:B------:R-:W-:Y:S01]  /*3090*/  UMOV UR4, 0x40000000 ;  /* 0x4000000000047882 */ /* 0x000fe20000000000 */
[----:B------:R-:W-:Y:S01]  /*30a0*/  IADD3 R6, PT, PT, R7, 0x80, -R6 ;  /* 0x0000008007067810 */ /* 0x000fe20007ffe806 */
[----:B------:R-:W-:Y:S02]  /*30b0*/  UIADD3 UR4, UPT, UPT, UR4, -0x800000, URZ ;  /* 0xff80000004047890 */ /* 0x000fe4000fffe0ff */
[----:B------:R-:W-:-:S04]  /*30c0*/  IMAD.IADD R5, R8, 0x1, -R5 ;  /* 0x0000000108057824 */ /* 0x000fc800078e0a05 */
[----:B------:R-:W0:Y:S01]  /*30d0*/  MUFU.RCP R2, R5 ;  /* 0x0000000500027308 */ /* 0x000e220000001000 */
[----:B------:R-:W-:-:S04]  /*30e0*/  FADD.FTZ R9, -R5, -RZ ;  /* 0x800000ff05097221 */ /* 0x000fc80000010100 */
[----:B0-----:R-:W-:-:S04]  /*30f0*/  FFMA R11, R2, R9, 1 ;  /* 0x3f800000020b7423 */ /* 0x001fc80000000009 */
[----:B------:R-:W-:-:S04]  /*3100*/  FFMA R2, R2, R11, R2 ;  /* 0x0000000b02027223 */ /* 0x000fc80000000002 */
[----:B------:R-:W-:-:S04]  /*3110*/  FFMA R8, R2, UR4, RZ ;  /* 0x0000000402087c23 */ /* 0x000fc800080000ff */
[----:B------:R-:W-:-:S04]  /*3120*/  FFMA R11, R9, R8, UR4 ;  /* 0x00000004090b7e23 */ /* 0x000fc80008000008 */
[----:B------:R-:W-:-:S04]  /*3130*/  FFMA R11, R2, R11, R8 ;  /* 0x0000000b020b7223 */ /* 0x000fc80000000008 */
[----:B------:R-:W-:-:S04]  /*3140*/  FFMA R10, R9, R11, UR4 ;  /* 0x00000004090a7e23 */ /* 0x000fc8000800000b */
[----:B------:R-:W-:-:S05]  /*3150*/  FFMA R8, R2, R10, R11 ;  /* 0x0000000a02087223 */ /* 0x000fca000000000b */
[----:B------:R-:W-:-:S04]  /*3160*/  SHF.R.U32.HI R5, RZ, 0x17, R8 ;  /* 0x00000017ff057819 */ /* 0x000fc80000011608 */
[----:B------:R-:W-:-:S05]  /*3170*/  LOP3.LUT R5, R5, 0xff, RZ, 0xc0, !PT ;  /* 0x000000ff05057812 */ /* 0x000fca00078ec0ff */
[----:B------:R-:W-:-:S04]  /*3180*/  IMAD.IADD R9, R5, 0x1, R6 ;  /* 0x0000000105097824 */ /* 0x000fc800078e0206 */
[----:B------:R-:W-:-:S05]  /*3190*/  VIADD R5, R9, 0xffffffff ;  /* 0xffffffff09057836 */ /* 0x000fca0000000000 */
[----:B------:R-:W-:-:S13]  /*31a0*/  ISETP.GE.U32.AND P0, PT, R5, 0xfe, PT ;  /* 0x000000fe0500780c */ /* 0x000fda0003f06070 */
[----:B------:R-:W-:Y:S05]  /*31b0*/  @!P0 BRA `(.L_x_24) ;  /* 0x0000000000808947 */ /* 0x000fea0003800000 */
[----:B------:R-:W-:-:S13]  /*31c0*/  ISETP.GT.AND P0, PT, R9, 0xfe, PT ;  /* 0x000000fe0900780c */ /* 0x000fda0003f04270 */
[----:B------:R-:W-:Y:S05]  /*31d0*/  @P0 BRA `(.L_x_25) ;  /* 0x00000000006c0947 */ /* 0x000fea0003800000 */
[----:B------:R-:W-:-:S13]  /*31e0*/  ISETP.GE.AND P0, PT, R9, 0x1, PT ;  /* 0x000000010900780c */ /* 0x000fda0003f06270 */
[----:B------:R-:W-:Y:S05]  /*31f0*/  @P0 BRA `(.L_x_26) ;  /* 0x0000000000980947 */ /* 0x000fea0003800000 */
[----:B------:R-:W-:Y:S02]  /*3200*/  ISETP.GE.AND P0, PT, R9, -0x18, PT ;  /* 0xffffffe80900780c */ /* 0x000fe40003f06270 */
[----:B------:R-:W-:-:S11]  /*3210*/  LOP3.LUT R8, R8, 0x80000000, RZ, 0xc0, !PT ;  /* 0x8000000008087812 */ /* 0x000fd600078ec0ff */
[----:B------:R-:W-:Y:S05]  /*3220*/  @!P0 BRA `(.L_x_26) ;  /* 0x00000000008c8947 */ /* 0x000fea0003800000 */
[CC--:B------:R-:W-:Y:S01]  /*3230*/  FFMA.RZ R5, R2.reuse, R10.reuse, R11 ;  /* 0x0000000a02057223 */ /* 0x0c0fe2000000c00b */
[C---:B------:R-:W-:Y:S01]  /*3240*/  VIADD R7, R9.reuse, 0x20 ;  /* 0x0000002009077836 */ /* 0x040fe20000000000 */
[C---:B------:R-:W-:Y:S02]  /*3250*/  ISETP.NE.AND P2, PT, R9.reuse, RZ, PT ;  /* 0x000000ff0900720c */ /* 0x040fe40003f45270 */
[----:B------:R-:W-:Y:S01]  /*3260*/  ISETP.NE.AND P1, PT, R9, RZ, PT ;  /* 0x000000ff0900720c */ /* 0x000fe20003f25270 */
[----:B------:R-:W-:Y:S01]  /*3270*/  IMAD.MOV R9, RZ, RZ, -R9 ;  /* 0x000000ffff097224 */ /* 0x000fe200078e0a09 */
[----:B------:R-:W-:Y:S01]  /*3280*/  LOP3.LUT R6, R5, 0x7fffff, RZ, 0xc0, !PT ;  /* 0x007fffff05067812 */ /* 0x000fe200078ec0ff */
[CCC-:B------:R-:W-:Y:S01]  /*3290*/  FFMA.RP R5, R2.reuse, R10.reuse, R11.reuse ;  /* 0x0000000a02057223 */ /* 0x1c0fe2000000800b */
[----:B------:R-:W-:Y:S02]  /*32a0*/  FFMA.RM R2, R2, R10, R11 ;  /* 0x0000000a02027223 */ /* 0x000fe4000000400b */
[----:B------:R-:W-:-:S03]  /*32b0*/  LOP3.LUT R6, R6, 0x800000, RZ, 0xfc, !PT ;  /* 0x0080000006067812 */ /* 0x000fc600078efcff */
[----:B------:R-:W-:Y:S02]  /*32c0*/  FSETP.NEU.FTZ.AND P0, PT, R5, R2, PT ;  /* 0x000000020500720b */ /* 0x000fe40003f1d000 */
[----:B------:R-:W-:Y:S02]  /*32d0*/  SHF.L.U32 R7, R6, R7, RZ ;  /* 0x0000000706077219 */ /* 0x000fe400000006ff */
[----:B------:R-:W-:Y:S02]  /*32e0*/  SEL R5, R9, RZ, P2 ;  /* 0x000000ff09057207 */ /* 0x000fe40001000000 */
[----:B------:R-:W-:Y:S02]  /*32f0*/  ISETP.NE.AND P1, PT, R7, RZ, P1 ;  /* 0x000000ff0700720c */ /* 0x000fe40000f25270 */
[----:B------:R-:W-:Y:S02]  /*3300*/  SHF.R.U32.HI R5, RZ, R5, R6 ;  /* 0x00000005ff057219 */ /* 0x000fe40000011606 */
[----:B------:R-:W-:-:S02]  /*3310*/  PLOP3.LUT P0, PT, P0, P1, PT, 0xf8, 0x8f ;  /* 0x00000000008f781c */ /* 0x000fc40000703f70 */
[----:B------:R-:W-:Y:S02]  /*3320*/  SHF.R.U32.HI R7, RZ, 0x1, R5 ;  /* 0x00000001ff077819 */ /* 0x000fe40000011605 */
[----:B------:R-:W-:-:S04]  /*3330*/  SEL R2, RZ, 0x1, !P0 ;  /* 0x00000001ff027807 */ /* 0x000fc80004000000 */
[----:B------:R-:W-:-:S04]  /*3340*/  LOP3.LUT R2, R2, 0x1, R7, 0xf8, !PT ;  /* 0x0000000102027812 */ /* 0x000fc800078ef807 */
[----:B------:R-:W-:-:S05]  /*3350*/  LOP3.LUT R2, R2, R5, RZ, 0xc0, !PT ;  /* 0x0000000502027212 */ /* 0x000fca00078ec0ff */
[----:B------:R-:W-:-:S05]  /*3360*/  IMAD.IADD R7, R7, 0x1, R2 ;  /* 0x0000000107077824 */ /* 0x000fca00078e0202 */
[----:B------:R-:W-:Y:S01]  /*3370*/  LOP3.LUT R8, R7, R8, RZ, 0xfc, !PT ;  /* 0x0000000807087212 */ /* 0x000fe200078efcff */
[----:B------:R-:W-:Y:S06]  /*3380*/  BRA `(.L_x_26) ;  /* 0x0000000000347947 */ /* 0x000fec0003800000 */
.L_x_25:
[----:B------:R-:W-:-:S04]  /*3390*/  LOP3.LUT R8, R8, 0x80000000, RZ, 0xc0, !PT ;  /* 0x8000000008087812 */ /* 0x000fc800078ec0ff */
[----:B------:R-:W-:Y:S01]  /*33a0*/  LOP3.LUT R8, R8, 0x7f800000, RZ, 0xfc, !PT ;  /* 0x7f80000008087812 */ /* 0x000fe200078efcff */
[----:B------:R-:W-:Y:S06]  /*33b0*/  BRA `(.L_x_26) ;  /* 0x0000000000287947 */ /* 0x000fec0003800000 */
.L_x_24:
[----:B------:R-:W-:Y:S01]  /*33c0*/  IMAD R8, R6, 0x800000, R8 ;  /* 0x0080000006087824 */ /* 0x000fe200078e0208 */
[----:B------:R-:W-:Y:S06]  /*33d0*/  BRA `(.L_x_26) ;  /* 0x0000000000207947 */ /* 0x000fec0003800000 */
.L_x_23:
[----:B------:R-:W-:-:S04]  /*33e0*/  LOP3.LUT R8, R8, 0x80000000, R5, 0x48, !PT ;  /* 0x8000000008087812 */ /* 0x000fc800078e4805 */
[----:B------:R-:W-:Y:S01]  /*33f0*/  LOP3.LUT R8, R8, 0x7f800000, RZ, 0xfc, !PT ;  /* 0x7f80000008087812 */ /* 0x000fe200078efcff */
[----:B------:R-:W-:Y:S06]  /*3400*/  BRA `(.L_x_26) ;  /* 0x0000000000147947 */ /* 0x000fec0003800000 */
.L_x_22:
[----:B------:R-:W-:Y:S01]  /*3410*/  LOP3.LUT R8, R8, 0x80000000, R5, 0x48, !PT ;  /* 0x8000000008087812 */ /* 0x000fe200078e4805 */
[----:B------:R-:W-:Y:S06]  /*3420*/  BRA `(.L_x_26) ;  /* 0x00000000000c7947 */ /* 0x000fec0003800000 */
.L_x_21:
[----:B------:R-:W0:Y:S01]  /*3430*/  MUFU.RSQ R8, -QNAN ;  /* 0xffc0000000087908 */ /* 0x000e220000001400 */
[----:B------:R-:W-:Y:S05]  /*3440*/  BRA `(.L_x_26) ;  /* 0x0000000000047947 */ /* 0x000fea0003800000 */
.L_x_20:
[----:B------:R-:W-:-:S07]  /*3450*/  FADD.FTZ R8, R2, 2 ;  /* 0x4000000002087421 */ /* 0x000fce0000010000 */
.L_x_26:
[----:B------:R-:W-:-:S04]  /*3460*/  IMAD.MOV.U32 R5, RZ, RZ, 0x0 ;  /* 0x00000000ff057424 */ /* 0x000fc800078e00ff */
[----:B0-----:R-:W-:Y:S05]  /*3470*/  RET.REL.NODEC R4 `(_Z9init_randiiPf) ;  /* 0xffffffc804e07950 */ /* 0x001fea0003c3ffff */
.L_x_27:
[----:B------:R-:W-:-:S00]  /*3480*/  BRA `(.L_x_27) ;  /* 0xfffffffc00fc7947 */ /* 0x000fc0000383ffff */
[----:B------:R-:W-:-:S00]  /*3490*/  NOP ;  /* 0x0000000000007918 */ /* 0x000fc00000000000 */
        /* <DEDUP_REMOVED lines=14> */
.L_x_96:


//--------------------- .text._Z23cross_entropy_backwardsiiPfS_S_ --------------------------
	.section	.text._Z23cross_entropy_backwardsiiPfS_S_,"ax",@progbits
	.align	128
        .global         _Z23cross_entropy_backwardsiiPfS_S_
        .type           _Z23cross_entropy_backwardsiiPfS_S_,@function
        .size           _Z23cross_entropy_backwardsiiPfS_S_,(.L_x_100 - _Z23cross_entropy_backwardsiiPfS_S_)
        .other          _Z23cross_entropy_backwardsiiPfS_S_,@"STO_CUDA_ENTRY STV_DEFAULT"
_Z23cross_entropy_backwardsiiPfS_S_:
.text._Z23cross_entropy_backwardsiiPfS_S_:
[----:B------:R-:W-:Y:S01]  /*0000*/  LDC R1, c[0x0][0x37c] ;  /* 0x0000df00ff017b82 */ /* 0x000fe20000000800 */
[----:B------:R-:W0:Y:S07]  /*0010*/  S2R R2, SR_TID.Y ;  /* 0x0000000000027919 */ /* 0x000e2e0000002200 */
[----:B------:R-:W1:Y:S01]  /*0020*/  LDC R0, c[0x0][0x360] ;  /* 0x0000d800ff007b82 */ /* 0x000e620000000800 */
[----:B------:R-:W2:Y:S01]  /*0030*/  LDCU.64 UR6, c[0x0][0x380] ;  /* 0x00007000ff0677ac */ /* 0x000ea20008000a00 */
[----:B------:R-:W1:Y:S06]  /*0040*/  S2R R3, SR_TID.X ;  /* 0x0000000000037919 */ /* 0x000e6c0000002100 */
[----:B------:R-:W0:Y:S08]  /*0050*/  S2UR UR5, SR_CTAID.Y ;  /* 0x00000000000579c3 */ /* 0x000e300000002600 */
[----:B------:R-:W0:Y:S08]  /*0060*/  LDC R7, c[0x0][0x364] ;  /* 0x0000d900ff077b82 */ /* 0x000e300000000800 */
[----:B------:R-:W1:Y:S01]  /*0070*/  S2UR UR4, SR_CTAID.X ;  /* 0x00000000000479c3 */ /* 0x000e620000002500 */
[----:B0-----:R-:W-:-:S05]  /*0080*/  IMAD R7, R7, UR5, R2 ;  /* 0x0000000507077c24 */ /* 0x001fca000f8e0202 */
[----:B--2---:R-:W-:Y:S01]  /*0090*/  ISETP.GE.AND P0, PT, R7, UR7, PT ;  /* 0x0000000707007c0c */ /* 0x004fe2000bf06270 */
[----:B-1----:R-:W-:-:S05]  /*00a0*/  IMAD R0, R0, UR4, R3 ;  /* 0x0000000400007c24 */ /* 0x002fca000f8e0203 */
[----:B------:R-:W-:-:S13]  /*00b0*/  ISETP.GE.OR P0, PT, R0, UR6, P0 ;  /* 0x0000000600007c0c */ /* 0x000fda0008706670 */
[----:B------:R-:W-:Y:S05]  /*00c0*/  @P0 EXIT ;  /* 0x000000000000094d */ /* 0x000fea0003800000 */
[----:B------:R-:W0:Y:S01]  /*00d0*/  LDC.64 R2, c[0x0][0x388] ;  /* 0x0000e200ff027b82 */ /* 0x000e220000000a00 */
[----:B------:R-:W1:Y:S01]  /*00e0*/  LDCU.64 UR4, c[0x0][0x358] ;  /* 0x00006b00ff0477ac */ /* 0x000e620008000a00 */
[----:B------:R-:W-:-:S06]  /*00f0*/  IMAD R9, R7, UR6, R0 ;  /* 0x0000000607097c24 */ /* 0x000fcc000f8e0200 */
[----:B------:R-:W2:Y:S08]  /*0100*/  LDC.64 R4, c[0x0][0x390] ;  /* 0x0000e400ff047b82 */ /* 0x000eb00000000a00 */
[----:B------:R-:W3:Y:S01]  /*0110*/  LDC.64 R6, c[0x0][0x398] ;  /* 0x0000e600ff067b82 */ /* 0x000ee20000000a00 */
[----:B0-----:R-:W-:-:S06]  /*0120*/  IMAD.WIDE R2, R9, 0x4, R2 ;  /* 0x0000000409027825 */ /* 0x001fcc00078e0202 */
[----:B-1----:R-:W4:Y:S01]  /*0130*/  LDG.E R2, desc[UR4][R2.64] ;  /* 0x0000000402027981 */ /* 0x002f22000c1e1900 */
[----:B--2---:R-:W-:-:S06]  /*0140*/  IMAD.WIDE R4, R9, 0x4, R4 ;  /* 0x0000000409047825 */ /* 0x004fcc00078e0204 */
[----:B------:R-:W4:Y:S01]  /*0150*/  LDG.E R5, desc[UR4][R4.64] ;  /* 0x0000000404057981 */ /* 0x000f22000c1e1900 */
[----:B---3--:R-:W-:-:S04]  /*0160*/  IMAD.WIDE R6, R9, 0x4, R6 ;  /* 0x0000000409067825 */ /* 0x008fc800078e0206 */
[----:B----4-:R-:W-:-:S05]  /*0170*/  FADD R9, R2, -R5 ;  /* 0x8000000502097221 */ /* 0x010fca0000000000 */
[----:B------:R-:W-:Y:S01]  /*0180*/  STG.E desc[UR4][R6.64], R9 ;  /* 0x0000000906007986 */ /* 0x000fe2000c101904 */
[----:B------:R-:W-:Y:S05]  /*0190*/  EXIT ;  /* 0x000000000000794d */ /* 0x000fea0003800000 */
.L_x_28:
        /* <DEDUP_REMOVED lines=14> */
.L_x_100:


//--------------------- .text._Z13cross_entropyiiPfS_S_ --------------------------
	.section	.text._Z13cross_entropyiiPfS_S_,"ax",@progbits
	.align	128
        .global         _Z13cross_entropyiiPfS_S_
        .type           _Z13cross_entropyiiPfS_S_,@function
        .size           _Z13cross_entropyiiPfS_S_,(.L_x_101 - _Z13cross_entropyiiPfS_S_)
        .other          _Z13cross_entropyiiPfS_S_,@"STO_CUDA_ENTRY STV_DEFAULT"
_Z13cross_entropyiiPfS_S_:
.text._Z13cross_entropyiiPfS_S_:
[----:B------:R-:W-:Y:S01]  /*0000*/  LDC R1, c[0x0][0x37c] ;  /* 0x0000df00ff017b82 */ /* 0x000fe20000000800 */
[----:B------:R-:W0:Y:S07]  /*0010*/  S2R R3, SR_TID.X ;  /* 0x0000000000037919 */ /* 0x000e2e0000002100 */
[----:B------:R-:W0:Y:S01]  /*0020*/  S2UR UR4, SR_CTAID.X ;  /* 0x00000000000479c3 */ /* 0x000e220000002500 */
[----:B------:R-:W1:Y:S07]  /*0030*/  LDCU UR5, c[0x0][0x384] ;  /* 0x00007080ff0577ac */ /* 0x000e6e0008000800 */
[----:B------:R-:W0:Y:S02]  /*0040*/  LDC R0, c[0x0][0x360] ;  /* 0x0000d800ff007b82 */ /* 0x000e240000000800 */
[----:B0-----:R-:W-:-:S05]  /*0050*/  IMAD R0, R0, UR4, R3 ;  /* 0x0000000400007c24 */ /* 0x001fca000f8e0203 */
[----:B-1----:R-:W-:-:S13]  /*0060*/  ISETP.GE.AND P0, PT, R0, UR5, PT ;  /* 0x0000000500007c0c */ /* 0x002fda000bf06270 */
[----:B------:R-:W-:Y:S05]  /*0070*/  @P0 EXIT ;  /* 0x000000000000094d */ /* 0x000fea0003800000 */
[----:B------:R-:W0:Y:S01]  /*0080*/  LDCU UR5, c[0x0][0x380] ;  /* 0x00007000ff0577ac */ /* 0x000e220008000800 */
[----:B------:R-:W-:Y:S01]  /*0090*/  IMAD.MOV.U32 R20, RZ, RZ, RZ ;  /* 0x000000ffff147224 */ /* 0x000fe200078e00ff */
[----:B------:R-:W1:Y:S01]  /*00a0*/  LDCU.64 UR14, c[0x0][0x358] ;  /* 0x00006b00ff0e77ac */ /* 0x000e620008000a00 */
[----:B0-----:R-:W-:-:S09]  /*00b0*/  UISETP.GE.AND UP0, UPT, UR5, 0x1, UPT ;  /* 0x000000010500788c */ /* 0x001fd2000bf06270 */
[----:B-1----:R-:W-:Y:S05]  /*00c0*/  BRA.U !UP0, `(.L_x_29) ;  /* 0x0000001508487547 */ /* 0x002fea000b800000 */
[----:B------:R-:W-:Y:S02]  /*00d0*/  UISETP.NE.AND UP0, UPT, UR5, 0x1, UPT ;  /* 0x000000010500788c */ /* 0x000fe4000bf05270 */
[----:B------:R-:W-:Y:S01]  /*00e0*/  IMAD R21, R0, UR5, RZ ;  /* 0x0000000500157c24 */ /* 0x000fe2000f8e02ff */
[----:B------:R-:W-:Y:S01]  /*00f0*/  CS2R R2, SRZ ;  /* 0x0000000000027805 */ /* 0x000fe2000001ff00 */
[----:B------:R-:W-:-:S05]  /*0100*/  UMOV UR4, URZ ;  /* 0x000000ff00047c82 */ /* 0x000fca0008000000 */
[----:B------:R-:W-:Y:S05]  /*0110*/  BRA.U !UP0, `(.L_x_30) ;  /* 0x0000000d08847547 */ /* 0x000fea000b800000 */
[----:B------:R-:W0:Y:S01]  /*0120*/  LDCU.64 UR10, c[0x0][0x388] ;  /* 0x00007100ff0a77ac */ /* 0x000e220008000a00 */
[----:B------:R-:W-:Y:S02]  /*0130*/  IMAD.MOV.U32 R20, RZ, RZ, RZ ;  /* 0x000000ffff147224 */ /* 0x000fe400078e00ff */
[----:B------:R-:W-:Y:S01]  /*0140*/  IMAD.MOV.U32 R22, RZ, RZ, R21 ;  /* 0x000000ffff167224 */ /* 0x000fe200078e0015 */
[----:B------:R-:W1:Y:S01]  /*0150*/  LDCU.64 UR12, c[0x0][0x390] ;  /* 0x00007200ff0c77ac */ /* 0x000e620008000a00 */
[----:B------:R-:W-:-:S04]  /*0160*/  ULOP3.LUT UR4, UR5, 0x7ffffffe, URZ, 0xc0, !UPT ;  /* 0x7ffffffe05047892 */ /* 0x000fc8000f8ec0ff */
[----:B------:R-:W-:Y:S02]  /*0170*/  UIADD3 UR6, UPT, UPT, -UR4, URZ, URZ ;  /* 0x000000ff04067290 */ /* 0x000fe4000fffe1ff */
[----:B0-----:R-:W-:Y:S02]  /*0180*/  UIADD3 UR9, UP0, UPT, UR10, 0x4, URZ ;  /* 0x000000040a097890 */ /* 0x001fe4000ff1e0ff */
[----:B-1----:R-:W-:Y:S02]  /*0190*/  UIADD3 UR7, UP1, UPT, UR12, 0x4, URZ ;  /* 0x000000040c077890 */ /* 0x002fe4000ff3e0ff */
[----:B------:R-:W-:Y:S02]  /*01a0*/  UIADD3.X UR10, UPT, UPT, URZ, UR11, URZ, UP0, !UPT ;  /* 0x0000000bff0a7290 */ /* 0x000fe400087fe4ff */
[----:B------:R-:W-:-:S12]  /*01b0*/  UIADD3.X UR8, UPT, UPT, URZ, UR13, URZ, UP1, !UPT ;  /* 0x0000000dff087290 */ /* 0x000fd80008ffe4ff */
.L_x_36:
[----:B------:R-:W-:Y:S01]  /*01c0*/  MOV R4, UR9 ;  /* 0x0000000900047c02 */ /* 0x000fe20008000f00 */
[----:B------:R-:W-:-:S04]  /*01d0*/  IMAD.U32 R5, RZ, RZ, UR10 ;  /* 0x0000000aff057e24 */ /* 0x000fc8000f8e00ff */
[----:B------:R-:W-:-:S05]  /*01e0*/  IMAD.WIDE R4, R22, 0x4, R4 ;  /* 0x0000000416047825 */ /* 0x000fca00078e0204 */
[----:B------:R-:W2:Y:S01]  /*01f0*/  LDG.E R6, desc[UR14][R4.64+-0x4] ;  /* 0xfffffc0e04067981 */ /* 0x000ea2000c1e1900 */
[----:B------:R-:W-:Y:S02]  /*0200*/  IMAD.U32 R2, RZ, RZ, UR7 ;  /* 0x00000007ff027e24 */ /* 0x000fe4000f8e00ff */
[----:B------:R-:W-:Y:S02]  /*0210*/  IMAD.U32 R3, RZ, RZ, UR8 ;  /* 0x00000008ff037e24 */ /* 0x000fe4000f8e00ff */
[----:B------:R-:W-:-:S05]  /*0220*/  IMAD.WIDE R2, R22, 0x4, R2 ;  /* 0x0000000416027825 */ /* 0x000fca00078e0202 */
[----:B0-----:R0:W5:Y:S01]  /*0230*/  LDG.E R23, desc[UR14][R2.64+-0x4] ;  /* 0xfffffc0e02177981 */ /* 0x001162000c1e1900 */
[----:B------:R-:W-:Y:S01]  /*0240*/  UMOV UR4, 0xa0b5ed8d ;  /* 0xa0b5ed8d00047882 */ /* 0x000fe20000000000 */
[----:B------:R-:W-:Y:S01]  /*0250*/  UMOV UR5, 0x3eb0c6f7 ;  /* 0x3eb0c6f700057882 */ /* 0x000fe20000000000 */
[----:B------:R-:W-:Y:S01]  /*0260*/  BSSY.RECONVERGENT B0, `(.L_x_31) ;  /* 0x000005d000007945 */ /* 0x000fe20003800200 */
[----:B------:R-:W-:Y:S01]  /*0270*/  UMOV UR11, UR5 ;  /* 0x00000005000b7c82 */ /* 0x000fe20008000000 */
[----:B------:R-:W-:Y:S01]  /*0280*/  IMAD.MOV.U32 R16, RZ, RZ, -0x3ff ;  /* 0xfffffc01ff107424 */ /* 0x000fe200078e00ff */
[----:B------:R-:W-:Y:S01]  /*0290*/  MOV R10, UR11 ;  /* 0x0000000b000a7c02 */ /* 0x000fe20008000f00 */
[----:B-12---:R-:W1:Y:S02]  /*02a0*/  F2F.F64.F32 R6, R6 ;  /* 0x0000000600067310 */ /* 0x006e640000201800 */
[----:B-1----:R-:W-:Y:S01]  /*02b0*/  DSETP.MAX.AND P0, P1, R6, UR4, PT ;  /* 0x0000000406007e2a */ /* 0x002fe2000b90f000 */
[----:B------:R-:W-:-:S05]  /*02c0*/  IMAD.MOV.U32 R8, RZ, RZ, R7 ;  /* 0x000000ffff087224 */ /* 0x000fca00078e0007 */
[----:B------:R-:W-:Y:S01]  /*02d0*/  FSEL R9, R8, UR11, P0 ;  /* 0x0000000b08097c08 */ /* 0x000fe20008000000 */
[----:B------:R-:W-:Y:S02]  /*02e0*/  UMOV UR11, UR4 ;  /* 0x00000004000b7c82 */ /* 0x000fe40008000000 */
[----:B------:R-:W-:-:S05]  /*02f0*/  SEL R8, R6, UR11, P0 ;  /* 0x0000000b06087c07 */ /* 0x000fca0008000000 */
[----:B------:R-:W-:Y:S01]  /*0300*/  @P1 LOP3.LUT R9, R10, 0x80000, RZ, 0xfc, !PT ;  /* 0x000800000a091812 */ /* 0x000fe200078efcff */
[----:B------:R-:W-:-:S03]  /*0310*/  IMAD.MOV.U32 R6, RZ, RZ, R8 ;  /* 0x000000ffff067224 */ /* 0x000fc600078e0008 */
[----:B------:R-:W-:Y:S01]  /*0320*/  ISETP.GT.AND P0, PT, R9, 0xfffff, PT ;  /* 0x000fffff0900780c */ /* 0x000fe20003f04270 */
[----:B------:R-:W-:Y:S01]  /*0330*/  IMAD.MOV.U32 R7, RZ, RZ, R9 ;  /* 0x000000ffff077224 */ /* 0x000fe200078e0009 */
[----:B------:R-:W-:-:S11]  /*0340*/  MOV R17, R9 ;  /* 0x0000000900117202 */ /* 0x000fd60000000f00 */
[----:B------:R-:W-:Y:S01]  /*0350*/  @!P0 DMUL R6, R6, 1.80143985094819840000e+16 ;  /* 0x4350000006068828 */ /* 0x000fe20000000000 */
[----:B------:R-:W-:-:S09]  /*0360*/  @!P0 MOV R16, 0xfffffbcb ;  /* 0xfffffbcb00108802 */ /* 0x000fd20000000f00 */
[----:B------:R-:W-:Y:S02]  /*0370*/  @!P0 IMAD.MOV.U32 R17, RZ, RZ, R7 ;  /* 0x000000ffff118224 */ /* 0x000fe400078e0007 */
[----:B------:R-:W-:Y:S02]  /*0380*/  @!P0 IMAD.MOV.U32 R8, RZ, RZ, R6 ;  /* 0x000000ffff088224 */ /* 0x000fe400078e0006 */
[----:B------:R-:W-:-:S05]  /*0390*/  VIADD R9, R17, 0xffffffff ;  /* 0xffffffff11097836 */ /* 0x000fca0000000000 */
[----:B------:R-:W-:-:S13]  /*03a0*/  ISETP.GT.U32.AND P1, PT, R9, 0x7feffffe, PT ;  /* 0x7feffffe0900780c */ /* 0x000fda0003f24070 */
[----:B0-----:R-:W-:Y:S05]  /*03b0*/  @P1 BRA `(.L_x_32) ;  /* 0x0000000400041947 */ /* 0x001fea0003800000 */
[----:B------:R-:W-:Y:S01]  /*03c0*/  LOP3.LUT R6, R17, 0xfffff, RZ, 0xc0, !PT ;  /* 0x000fffff11067812 */ /* 0x000fe200078ec0ff */
[----:B------:R-:W-:Y:S01]  /*03d0*/  IMAD.MOV.U32 R18, RZ, RZ, -0x748574fc ;  /* 0x8b7a8b04ff127424 */ /* 0x000fe200078e00ff */
[----:B------:R-:W-:Y:S01]  /*03e0*/  UMOV UR12, 0x3ae80f1e ;  /* 0x3ae80f1e000c7882 */ /* 0x000fe20000000000 */
[----:B------:R-:W-:Y:S01]  /*03f0*/  IMAD.MOV.U32 R19, RZ, RZ, 0x3ed0ee25 ;  /* 0x3ed0ee25ff137424 */ /* 0x000fe200078e00ff */
[----:B------:R-:W-:Y:S01]  /*0400*/  LOP3.LUT R7, R6, 0x3ff00000, RZ, 0xfc, !PT ;  /* 0x3ff0000006077812 */ /* 0x000fe200078efcff */
[----:B------:R-:W-:Y:S01]  /*0410*/  IMAD.MOV.U32 R6, RZ, RZ, R8 ;  /* 0x000000ffff067224 */ /* 0x000fe200078e0008 */
[----:B------:R-:W-:Y:S01]  /*0420*/  UMOV UR13, 0x3eb1380b ;  /* 0x3eb1380b000d7882 */ /* 0x000fe20000000000 */
[----:B------:R-:W-:Y:S01]  /*0430*/  IMAD.MOV.U32 R8, RZ, RZ, RZ ;  /* 0x000000ffff087224 */ /* 0x000fe200078e00ff */
[----:B------:R-:W-:Y:S01]  /*0440*/  ISETP.GE.U32.AND P0, PT, R7, 0x3ff6a09f, PT ;  /* 0x3ff6a09f0700780c */ /* 0x000fe20003f06070 */
[----:B------:R-:W-:Y:S01]  /*0450*/  UMOV UR16, 0x80000000 ;  /* 0x8000000000107882 */ /* 0x000fe20000000000 */
[----:B------:R-:W-:-:S11]  /*0460*/  UMOV UR17, 0x43300000 ;  /* 0x4330000000117882 */ /* 0x000fd60000000000 */
[----:B------:R-:W-:-:S05]  /*0470*/  @P0 VIADD R9, R7, 0xfff00000 ;  /* 0xfff0000007090836 */ /* 0x000fca0000000000 */
[----:B------:R-:W-:-:S06]  /*0480*/  @P0 MOV R7, R9 ;  /* 0x0000000900070202 */ /* 0x000fcc0000000f00 */
[C---:B------:R-:W-:Y:S02]  /*0490*/  DADD R14, R6.reuse, 1 ;  /* 0x3ff00000060e7429 */ /* 0x040fe40000000000 */
[----:B------:R-:W-:-:S04]  /*04a0*/  DADD R6, R6, -1 ;  /* 0xbff0000006067429 */ /* 0x000fc80000000000 */
[----:B------:R-:W0:Y:S02]  /*04b0*/  MUFU.RCP64H R9, R15 ;  /* 0x0000000f00097308 */ /* 0x000e240000001800 */
[----:B0-----:R-:W-:-:S08]  /*04c0*/  DFMA R10, -R14, R8, 1 ;  /* 0x3ff000000e0a742b */ /* 0x001fd00000000108 */
[----:B------:R-:W-:-:S08]  /*04d0*/  DFMA R10, R10, R10, R10 ;  /* 0x0000000a0a0a722b */ /* 0x000fd0000000000a */
[----:B------:R-:W-:-:S08]  /*04e0*/  DFMA R8, R8, R10, R8 ;  /* 0x0000000a0808722b */ /* 0x000fd00000000008 */
[----:B------:R-:W-:-:S08]  /*04f0*/  DMUL R10, R6, R8 ;  /* 0x00000008060a7228 */ /* 0x000fd00000000000 */
[----:B------:R-:W-:-:S08]  /*0500*/  DFMA R10, R6, R8, R10 ;  /* 0x00000008060a722b */ /* 0x000fd0000000000a */
[----:B------:R-:W-:-:S08]  /*0510*/  DMUL R12, R10, R10 ;  /* 0x0000000a0a0c7228 */ /* 0x000fd00000000000 */
[----:B------:R-:W-:Y:S01]  /*0520*/  DFMA R14, R12, UR12, R18 ;  /* 0x0000000c0c0e7c2b */ /* 0x000fe20008000012 */
[----:B------:R-:W-:Y:S01]  /*0530*/  UMOV UR12, 0x9f02676f ;  /* 0x9f02676f000c7882 */ /* 0x000fe20000000000 */
[----:B------:R-:W-:Y:S01]  /*0540*/  UMOV UR13, 0x3ef3b266 ;  /* 0x3ef3b266000d7882 */ /* 0x000fe20000000000 */
[----:B------:R-:W-:Y:S01]  /*0550*/  LEA.HI R18, R17, R16, RZ, 0xc ;  /* 0x0000001011127211 */ /* 0x000fe200078f60ff */
[----:B------:R-:W-:Y:S01]  /*0560*/  DADD R16, R6, -R10 ;  /* 0x0000000006107229 */ /* 0x000fe2000000080a */
[----:B------:R-:W-:Y:S02]  /*0570*/  IMAD.MOV.U32 R19, RZ, RZ, 0x43300000 ;  /* 0x43300000ff137424 */ /* 0x000fe400078e00ff */
[----:B------:R-:W-:Y:S01]  /*0580*/  @P0 IADD3 R18, PT, PT, R18, 0x1, RZ ;  /* 0x0000000112120810 */ /* 0x000fe20007ffe0ff */
[----:B------:R-:W-:Y:S01]  /*0590*/  DFMA R14, R12, R14, UR12 ;  /* 0x0000000c0c0e7e2b */ /* 0x000fe2000800000e */
[----:B------:R-:W-:Y:S01]  /*05a0*/  UMOV UR12, 0xa9ab0956 ;  /* 0xa9ab0956000c7882 */ /* 0x000fe20000000000 */
[----:B------:R-:W-:Y:S01]  /*05b0*/  UMOV UR13, 0x3f1745cb ;  /* 0x3f1745cb000d7882 */ /* 0x000fe20000000000 */
[----:B------:R-:W-:Y:S01]  /*05c0*/  LOP3.LUT R18, R18, 0x80000000, RZ, 0x3c, !PT ;  /* 0x8000000012127812 */ /* 0x000fe200078e3cff */
[----:B------:R-:W-:-:S04]  /*05d0*/  DADD R16, R16, R16 ;  /* 0x0000000010107229 */ /* 0x000fc80000000010 */
[----:B------:R-:W-:Y:S01]  /*05e0*/  DFMA R14, R12, R14, UR12 ;  /* 0x0000000c0c0e7e2b */ /* 0x000fe2000800000e */
[----:B------:R-:W-:Y:S01]  /*05f0*/  UMOV UR12, 0x2d1b5154 ;  /* 0x2d1b5154000c7882 */ /* 0x000fe20000000000 */
[----:B------:R-:W-:Y:S01]  /*0600*/  UMOV UR13, 0x3f3c71c7 ;  /* 0x3f3c71c7000d7882 */ /* 0x000fe20000000000 */
[----:B------:R-:W-:Y:S01]  /*0610*/  DADD R18, R18, -UR16 ;  /* 0x8000001012127e29 */ /* 0x000fe20008000000 */
[----:B------:R-:W-:Y:S01]  /*0620*/  UMOV UR16, 0xfefa39ef ;  /* 0xfefa39ef00107882 */ /* 0x000fe20000000000 */
[----:B------:R-:W-:Y:S01]  /*0630*/  UMOV UR17, 0x3fe62e42 ;  /* 0x3fe62e4200117882 */ /* 0x000fe20000000000 */
[----:B------:R-:W-:Y:S02]  /*0640*/  DFMA R16, R6, -R10, R16 ;  /* 0x8000000a0610722b */ /* 0x000fe40000000010 */
[----:B------:R-:W-:Y:S01]  /*0650*/  DFMA R14, R12, R14, UR12 ;  /* 0x0000000c0c0e7e2b */ /* 0x000fe2000800000e */
[----:B------:R-:W-:Y:S01]  /*0660*/  UMOV UR12, 0x923be72d ;  /* 0x923be72d000c7882 */ /* 0x000fe20000000000 */
[----:B------:R-:W-:Y:S01]  /*0670*/  UMOV UR13, 0x3f624924 ;  /* 0x3f624924000d7882 */ /* 0x000fe20000000000 */
[----:B------:R-:W-:-:S03]  /*0680*/  DFMA R6, R18, UR16, R10 ;  /* 0x0000001012067c2b */ /* 0x000fc6000800000a */
[----:B------:R-:W-:Y:S02]  /*0690*/  DMUL R16, R8, R16 ;  /* 0x0000001008107228 */ /* 0x000fe40000000000 */
[----:B------:R-:W-:Y:S01]  /*06a0*/  DFMA R14, R12, R14, UR12 ;  /* 0x0000000c0c0e7e2b */ /* 0x000fe2000800000e */
[----:B------:R-:W-:Y:S01]  /*06b0*/  UMOV UR12, 0x9999a3c4 ;  /* 0x9999a3c4000c7882 */ /* 0x000fe20000000000 */
[----:B------:R-:W-:-:S06]  /*06c0*/  UMOV UR13, 0x3f899999 ;  /* 0x3f899999000d7882 */ /* 0x000fcc0000000000 */
[----:B------:R-:W-:Y:S01]  /*06d0*/  DFMA R14, R12, R14, UR12 ;  /* 0x0000000c0c0e7e2b */ /* 0x000fe2000800000e */
[----:B------:R-:W-:Y:S01]  /*06e0*/  UMOV UR12, 0x55555554 ;  /* 0x55555554000c7882 */ /* 0x000fe20000000000 */
[----:B------:R-:W-:-:S06]  /*06f0*/  UMOV UR13, 0x3fb55555 ;  /* 0x3fb55555000d7882 */ /* 0x000fcc0000000000 */
[----:B------:R-:W-:Y:S01]  /*0700*/  DFMA R14, R12, R14, UR12 ;  /* 0x0000000c0c0e7e2b */ /* 0x000fe2000800000e */
[----:B------:R-:W-:Y:S01]  /*0710*/  UMOV UR12, 0xfefa39ef ;  /* 0xfefa39ef000c7882 */ /* 0x000fe20000000000 */
[----:B------:R-:W-:Y:S02]  /*0720*/  UMOV UR13, 0x3fe62e42 ;  /* 0x3fe62e42000d7882 */ /* 0x000fe40000000000 */
[----:B------:R-:W-:Y:S01]  /*0730*/  DFMA R8, R18, -UR12, R6 ;  /* 0x8000000c12087c2b */ /* 0x000fe20008000006 */
[----:B------:R-:W-:Y:S01]  /*0740*/  UMOV UR12, 0x3b39803f ;  /* 0x3b39803f000c7882 */ /* 0x000fe20000000000 */
[----:B------:R-:W-:Y:S02]  /*0750*/  UMOV UR13, 0x3c7abc9e ;  /* 0x3c7abc9e000d7882 */ /* 0x000fe40000000000 */
[----:B------:R-:W-:-:S04]  /*0760*/  DMUL R14, R12, R14 ;  /* 0x0000000e0c0e7228 */ /* 0x000fc80000000000 */
[----:B------:R-:W-:-:S04]  /*0770*/  DADD R8, -R10, R8 ;  /* 0x000000000a087229 */ /* 0x000fc80000000108 */
[----:B------:R-:W-:-:S08]  /*0780*/  DFMA R14, R10, R14, R16 ;  /* 0x0000000e0a0e722b */ /* 0x000fd00000000010 */
[----:B------:R-:W-:-:S08]  /*0790*/  DADD R8, R14, -R8 ;  /* 0x000000000e087229 */ /* 0x000fd00000000808 */
[----:B------:R-:W-:-:S08]  /*07a0*/  DFMA R8, R18, UR12, R8 ;  /* 0x0000000c12087c2b */ /* 0x000fd00008000008 */
[----:B------:R-:W-:Y:S01]  /*07b0*/  DADD R6, R6, R8 ;  /* 0x0000000006067229 */ /* 0x000fe20000000008 */
[----:B------:R-:W-:Y:S10]  /*07c0*/  BRA `(.L_x_33) ;  /* 0x0000000000187947 */ /* 0x000ff40003800000 */
.L_x_32:
[----:B------:R-:W-:Y:S01]  /*07d0*/  IMAD.MOV.U32 R8, RZ, RZ, 0x0 ;  /* 0x00000000ff087424 */ /* 0x000fe200078e00ff */
[----:B------:R-:W-:Y:S01]  /*07e0*/  LOP3.LUT P0, RZ, R7, 0x7fffffff, RZ, 0xc0, !PT ;  /* 0x7fffffff07ff7812 */ /* 0x000fe2000780c0ff */
[----:B------:R-:W-:-:S06]  /*07f0*/  IMAD.MOV.U32 R9, RZ, RZ, 0x7ff00000 ;  /* 0x7ff00000ff097424 */ /* 0x000fcc00078e00ff */
[----:B------:R-:W-:-:S10]  /*0800*/  DFMA R8, R6, R8, +INF ;  /* 0x7ff000000608742b */ /* 0x000fd40000000008 */
[----:B------:R-:W-:Y:S02]  /*0810*/  FSEL R6, R8, RZ, P0 ;  /* 0x000000ff08067208 */ /* 0x000fe40000000000 */
[----:B------:R-:W-:-:S07]  /*0820*/  FSEL R7, R9, -QNAN , P0 ;  /* 0xfff0000009077808 */ /* 0x000fce0000000000 */
.L_x_33:
[----:B------:R-:W-:Y:S05]  /*0830*/  BSYNC.RECONVERGENT B0 ;  /* 0x0000000000007941 */ /* 0x000fea0003800200 */
.L_x_31:
[----:B------:R-:W2:Y:S01]  /*0840*/  LDG.E R4, desc[UR14][R4.64] ;  /* 0x0000000e04047981 */ /* 0x000ea2000c1e1900 */
[----:B------:R-:W-:Y:S02]  /*0850*/  UMOV UR11, UR5 ;  /* 0x00000005000b7c82 */ /* 0x000fe40008000000 */
[----:B------:R-:W-:Y:S01]  /*0860*/  MOV R12, UR11 ;  /* 0x0000000b000c7c02 */ /* 0x000fe20008000f00 */
[----:B------:R0:W5:Y:S01]  /*0870*/  LDG.E R2, desc[UR14][R2.64] ;  /* 0x0000000e02027981 */ /* 0x000162000c1e1900 */
[----:B------:R-:W-:Y:S01]  /*0880*/  BSSY.RECONVERGENT B0, `(.L_x_34) ;  /* 0x000005f000007945 */ /* 0x000fe20003800200 */
[----:B--2---:R-:W1:Y:S02]  /*0890*/  F2F.F64.F32 R8, R4 ;  /* 0x0000000400087310 */ /* 0x004e640000201800 */
[----:B-1----:R-:W-:Y:S01]  /*08a0*/  DSETP.MAX.AND P0, P1, R8, UR4, PT ;  /* 0x0000000408007e2a */ /* 0x002fe2000b90f000 */
[----:B------:R-:W-:-:S05]  /*08b0*/  IMAD.MOV.U32 R10, RZ, RZ, R9 ;  /* 0x000000ffff0a7224 */ /* 0x000fca00078e0009 */
[----:B------:R-:W-:Y:S02]  /*08c0*/  FSEL R11, R10, UR11, P0 ;  /* 0x0000000b0a0b7c08 */ /* 0x000fe40008000000 */
[----:B------:R-:W-:-:S05]  /*08d0*/  SEL R8, R8, UR4, P0 ;  /* 0x0000000408087c07 */ /* 0x000fca0008000000 */
[----:B------:R-:W-:Y:S01]  /*08e0*/  IMAD.MOV.U32 R4, RZ, RZ, R8 ;  /* 0x000000ffff047224 */ /* 0x000fe200078e0008 */
[----:B------:R-:W-:Y:S02]  /*08f0*/  @P1 LOP3.LUT R11, R12, 0x80000, RZ, 0xfc, !PT ;  /* 0x000800000c0b1812 */ /* 0x000fe400078efcff */
[----:B------:R-:W-:Y:S03]  /*0900*/  F2F.F64.F32 R12, R20 ;  /* 0x00000014000c7310 */ /* 0x000fe60000201800 */
[----:B------:R-:W-:-:S04]  /*0910*/  IMAD.MOV.U32 R9, RZ, RZ, R11 ;  /* 0x000000ffff097224 */ /* 0x000fc800078e000b */
[----:B0-----:R-:W-:Y:S01]  /*0920*/  IMAD.MOV.U32 R3, RZ, RZ, R9 ;  /* 0x000000ffff037224 */ /* 0x001fe200078e0009 */
[----:B------:R-:W-:Y:S01]  /*0930*/  ISETP.GT.AND P0, PT, R9, 0xfffff, PT ;  /* 0x000fffff0900780c */ /* 0x000fe20003f04270 */
[----:B-----5:R-:W0:Y:S01]  /*0940*/  F2F.F64.F32 R10, R23 ;  /* 0x00000017000a7310 */ /* 0x020e220000201800 */
[----:B------:R-:W-:-:S11]  /*0950*/  MOV R5, R9 ;  /* 0x0000000900057202 */ /* 0x000fd60000000f00 */
[----:B------:R-:W-:Y:S02]  /*0960*/  @!P0 DMUL R4, R4, 1.80143985094819840000e+16 ;  /* 0x4350000004048828 */ /* 0x000fe40000000000 */
[----:B0-----:R-:W-:Y:S01]  /*0970*/  DFMA R6, R10, -R6, R12 ;  /* 0x800000060a06722b */ /* 0x001fe2000000000c */
[----:B------:R-:W-:Y:S02]  /*0980*/  IMAD.MOV.U32 R12, RZ, RZ, R8 ;  /* 0x000000ffff0c7224 */ /* 0x000fe400078e0008 */
[----:B------:R-:W-:Y:S02]  /*0990*/  IMAD.MOV.U32 R8, RZ, RZ, -0x3ff ;  /* 0xfffffc01ff087424 */ /* 0x000fe400078e00ff */
[----:B------:R-:W-:-:S03]  /*09a0*/  @!P0 IMAD.MOV.U32 R8, RZ, RZ, -0x435 ;  /* 0xfffffbcbff088424 */ /* 0x000fc600078e00ff */
[----:B------:R-:W-:Y:S01]  /*09b0*/  @!P0 MOV R12, R4 ;  /* 0x00000004000c8202 */ /* 0x000fe20000000f00 */
[----:B------:R-:W-:Y:S01]  /*09c0*/  @!P0 IMAD.MOV.U32 R3, RZ, RZ, R5 ;  /* 0x000000ffff038224 */ /* 0x000fe200078e0005 */
[----:B------:R0:W1:Y:S03]  /*09d0*/  F2F.F32.F64 R6, R6 ;  /* 0x0000000600067310 */ /* 0x0000660000301000 */
[----:B------:R-:W-:-:S05]  /*09e0*/  VIADD R9, R3, 0xffffffff ;  /* 0xffffffff03097836 */ /* 0x000fca0000000000 */
[----:B------:R-:W-:-:S13]  /*09f0*/  ISETP.GE.U32.AND P1, PT, R9, 0x7fefffff, PT ;  /* 0x7fefffff0900780c */ /* 0x000fda0003f26070 */
[----:B------:R-:W-:Y:S01]  /*0a00*/  @P1 MOV R14, 0x0 ;  /* 0x00000000000e1802 */ /* 0x000fe20000000f00 */
[----:B------:R-:W-:Y:S01]  /*0a10*/  @P1 IMAD.MOV.U32 R15, RZ, RZ, 0x7ff00000 ;  /* 0x7ff00000ff0f1424 */ /* 0x000fe200078e00ff */
[----:B------:R-:W-:-:S05]  /*0a20*/  @P1 LOP3.LUT P2, RZ, R5, 0x7fffffff, RZ, 0xc0, !PT ;  /* 0x7fffffff05ff1812 */ /* 0x000fca000784c0ff */
[----:B------:R-:W-:-:S10]  /*0a30*/  @P1 DFMA R10, R4, R14, +INF ;  /* 0x7ff00000040a142b */ /* 0x000fd4000000000e */
[----:B------:R-:W-:Y:S02]  /*0a40*/  @P1 FSEL R10, R10, RZ, P2 ;  /* 0x000000ff0a0a1208 */ /* 0x000fe40001000000 */
[----:B------:R-:W-:Y:S01]  /*0a50*/  @P1 FSEL R11, R11, -QNAN , P2 ;  /* 0xfff000000b0b1808 */ /* 0x000fe20001000000 */
[----:B01----:R-:W-:Y:S06]  /*0a60*/  @P1 BRA `(.L_x_35) ;  /* 0x0000000400001947 */ /* 0x003fec0003800000 */
[----:B------:R-:W-:Y:S01]  /*0a70*/  LOP3.LUT R4, R3, 0xfffff, RZ, 0xc0, !PT ;  /* 0x000fffff03047812 */ /* 0x000fe200078ec0ff */
[----:B------:R-:W-:Y:S01]  /*0a80*/  IMAD.MOV.U32 R10, RZ, RZ, RZ ;  /* 0x000000ffff0a7224 */ /* 0x000fe200078e00ff */
[----:B------:R-:W-:Y:S01]  /*0a90*/  MOV R19, 0x3ed0ee25 ;  /* 0x3ed0ee2500137802 */ /* 0x000fe20000000f00 */
[----:B------:R-:W-:Y:S01]  /*0aa0*/  IMAD.MOV.U32 R18, RZ, RZ, -0x748574fc ;  /* 0x8b7a8b04ff127424 */ /* 0x000fe200078e00ff */
[----:B------:R-:W-:Y:S01]  /*0ab0*/  LOP3.LUT R5, R4, 0x3ff00000, RZ, 0xfc, !PT ;  /* 0x3ff0000004057812 */ /* 0x000fe200078efcff */
[----:B------:R-:W-:Y:S01]  /*0ac0*/  IMAD.MOV.U32 R4, RZ, RZ, R12 ;  /* 0x000000ffff047224 */ /* 0x000fe200078e000c */
[----:B------:R-:W-:Y:S01]  /*0ad0*/  UMOV UR4, 0x3ae80f1e ;  /* 0x3ae80f1e00047882 */ /* 0x000fe20000000000 */
[----:B------:R-:W-:Y:S01]  /*0ae0*/  UMOV UR5, 0x3eb1380b ;  /* 0x3eb1380b00057882 */ /* 0x000fe20000000000 */
[----:B------:R-:W-:Y:S01]  /*0af0*/  ISETP.GE.U32.AND P0, PT, R5, 0x3ff6a09f, PT ;  /* 0x3ff6a09f0500780c */ /* 0x000fe20003f06070 */
[----:B------:R-:W-:Y:S01]  /*0b00*/  IMAD.MOV.U32 R25, RZ, RZ, 0x43300000 ;  /* 0x43300000ff197424 */ /* 0x000fe200078e00ff */
[----:B------:R-:W-:Y:S01]  /*0b10*/  LEA.HI R3, R3, R8, RZ, 0xc ;  /* 0x0000000803037211 */ /* 0x000fe200078f60ff */
[----:B------:R-:W-:Y:S01]  /*0b20*/  UMOV UR12, 0x80000000 ;  /* 0x80000000000c7882 */ /* 0x000fe20000000000 */
[----:B------:R-:W-:-:S09]  /*0b30*/  UMOV UR13, 0x43300000 ;  /* 0x43300000000d7882 */ /* 0x000fd20000000000 */
[----:B------:R-:W-:Y:S02]  /*0b40*/  @P0 VIADD R7, R5, 0xfff00000 ;  /* 0xfff0000005070836 */ /* 0x000fe40000000000 */
[----:B------:R-:W-:-:S03]  /*0b50*/  @P0 VIADD R3, R3, 0x1 ;  /* 0x0000000103030836 */ /* 0x000fc60000000000 */
[----:B------:R-:W-:Y:S02]  /*0b60*/  @P0 MOV R5, R7 ;  /* 0x0000000700050202 */ /* 0x000fe40000000f00 */
[----:B------:R-:W-:-:S04]  /*0b70*/  LOP3.LUT R24, R3, 0x80000000, RZ, 0x3c, !PT ;  /* 0x8000000003187812 */ /* 0x000fc800078e3cff */
        /* <DEDUP_REMOVED lines=8> */
[----:B------:R-:W-:Y:S02]  /*0c00*/  DMUL R14, R12, R12 ;  /* 0x0000000c0c0e7228 */ /* 0x000fe40000000000 */
[----:B------:R-:W-:-:S06]  /*0c10*/  DADD R8, R4, -R12 ;  /* 0x0000000004087229 */ /* 0x000fcc000000080c */
[----:B------:R-:W-:Y:S01]  /*0c20*/  DFMA R16, R14, UR4, R18 ;  /* 0x000000040e107c2b */ /* 0x000fe20008000012 */
[----:B------:R-:W-:Y:S01]  /*0c30*/  UMOV UR4, 0x9f02676f ;  /* 0x9f02676f00047882 */ /* 0x000fe20000000000 */
[----:B------:R-:W-:Y:S01]  /*0c40*/  UMOV UR5, 0x3ef3b266 ;  /* 0x3ef3b26600057882 */ /* 0x000fe20000000000 */
[----:B------:R-:W-:Y:S02]  /*0c50*/  DADD R18, R8, R8 ;  /* 0x0000000008127229 */ /* 0x000fe40000000008 */
[----:B------:R-:W-:Y:S01]  /*0c60*/  DADD R8, R24, -UR12 ;  /* 0x8000000c18087e29 */ /* 0x000fe20008000000 */
[----:B------:R-:W-:Y:S01]  /*0c70*/  UMOV UR12, 0xfefa39ef ;  /* 0xfefa39ef000c7882 */ /* 0x000fe20000000000 */
[----:B------:R-:W-:Y:S01]  /*0c80*/  UMOV UR13, 0x3fe62e42 ;  /* 0x3fe62e42000d7882 */ /* 0x000fe20000000000 */
[----:B------:R-:W-:Y:S01]  /*0c90*/  DFMA R16, R14, R16, UR4 ;  /* 0x000000040e107e2b */ /* 0x000fe20008000010 */
[----:B------:R-:W-:Y:S01]  /*0ca0*/  UMOV UR4, 0xa9ab0956 ;  /* 0xa9ab095600047882 */ /* 0x000fe20000000000 */
[----:B------:R-:W-:Y:S01]  /*0cb0*/  UMOV UR5, 0x3f1745cb ;  /* 0x3f1745cb00057882 */ /* 0x000fe20000000000 */
[----:B------:R-:W-:-:S02]  /*0cc0*/  DFMA R24, R4, -R12, R18 ;  /* 0x8000000c0418722b */ /* 0x000fc40000000012 */
[----:B------:R-:W-:-:S03]  /*0cd0*/  DFMA R4, R8, UR12, R12 ;  /* 0x0000000c08047c2b */ /* 0x000fc6000800000c */
[----:B------:R-:W-:Y:S01]  /*0ce0*/  DFMA R16, R14, R16, UR4 ;  /* 0x000000040e107e2b */ /* 0x000fe20008000010 */
[----:B------:R-:W-:Y:S01]  /*0cf0*/  UMOV UR4, 0x2d1b5154 ;  /* 0x2d1b515400047882 */ /* 0x000fe20000000000 */
[----:B------:R-:W-:Y:S01]  /*0d00*/  UMOV UR5, 0x3f3c71c7 ;  /* 0x3f3c71c700057882 */ /* 0x000fe20000000000 */
[----:B------:R-:W-:-:S05]  /*0d10*/  DMUL R24, R10, R24 ;  /* 0x000000180a187228 */ /* 0x000fca0000000000 */
        /* <DEDUP_REMOVED lines=20> */
[----:B------:R-:W-:-:S11]  /*0e60*/  DADD R10, R4, R16 ;  /* 0x00000000040a7229 */ /* 0x000fd60000000010 */
.L_x_35:
[----:B------:R-:W-:Y:S05]  /*0e70*/  BSYNC.RECONVERGENT B0 ;  /* 0x0000000000007941 */ /* 0x000fea0003800200 */
.L_x_34:
[----:B------:R-:W-:Y:S01]  /*0e80*/  F2F.F64.F32 R2, R2 ;  /* 0x0000000200027310 */ /* 0x000fe20000201800 */
[----:B------:R-:W-:Y:S01]  /*0e90*/  UIADD3 UR6, UPT, UPT, UR6, 0x2, URZ ;  /* 0x0000000206067890 */ /* 0x000fe2000fffe0ff */
[----:B------:R-:W-:-:S03]  /*0ea0*/  IADD3 R22, PT, PT, R22, 0x2, RZ ;  /* 0x0000000216167810 */ /* 0x000fc60007ffe0ff */
[----:B------:R-:W-:-:S03]  /*0eb0*/  UISETP.NE.AND UP0, UPT, UR6, URZ, UPT ;  /* 0x000000ff0600728c */ /* 0x000fc6000bf05270 */
[----:B------:R-:W0:Y:S02]  /*0ec0*/  F2F.F64.F32 R6, R6 ;  /* 0x0000000600067310 */ /* 0x000e240000201800 */
[----:B0-----:R-:W-:-:S06]  /*0ed0*/  DFMA R10, R2, -R10, R6 ;  /* 0x8000000a020a722b */ /* 0x001fcc0000000006 */
[----:B------:R0:W1:Y:S01]  /*0ee0*/  F2F.F32.F64 R20, R10 ;  /* 0x0000000a00147310 */ /* 0x0000620000301000 */
[----:B------:R-:W-:Y:S05]  /*0ef0*/  BRA.U UP0, `(.L_x_36) ;  /* 0xfffffff100b07547 */ /* 0x000fea000b83ffff */
[----:B------:R-:W2:Y:S01]  /*0f00*/  LDCU UR5, c[0x0][0x380] ;  /* 0x00007000ff0577ac */ /* 0x000ea20008000800 */
[----:B-1----:R1:W3:Y:S02]  /*0f10*/  F2F.F64.F32 R2, R20 ;  /* 0x0000001400027310 */ /* 0x0022e40000201800 */
[----:B-123--:R-:W-:-:S12]  /*0f20*/  ULOP3.LUT UR4, UR5, 0x7ffffffe, URZ, 0xc0, !UPT ;  /* 0x7ffffffe05047892 */ /* 0x00efd8000f8ec0ff */
.L_x_30:
[----:B------:R-:W-:-:S04]  /*0f30*/  ULOP3.LUT UR6, UR5, 0x1, URZ, 0xc0, !UPT ;  /* 0x0000000105067892 */ /* 0x000fc8000f8ec0ff */
[----:B------:R-:W-:-:S09]  /*0f40*/  UISETP.NE.U32.AND UP0, UPT, UR6, 0x1, UPT ;  /* 0x000000010600788c */ /* 0x000fd2000bf05070 */
[----:B------:R-:W-:Y:S05]  /*0f50*/  BRA.U UP0, `(.L_x_29) ;  /* 0x0000000500a47547 */ /* 0x000fea000b800000 */
[----:B------:R-:W1:Y:S01]  /*0f60*/  LDC.64 R6, c[0x0][0x388] ;  /* 0x0000e200ff067b82 */ /* 0x000e620000000a00 */
[----:B------:R-:W-:-:S07]  /*0f70*/  VIADD R21, R21, UR4 ;  /* 0x0000000415157c36 */ /* 0x000fce0008000000 */
[----:B------:R-:W2:Y:S01]  /*0f80*/  LDC.64 R4, c[0x0][0x390] ;  /* 0x0000e400ff047b82 */ /* 0x000ea20000000a00 */
[----:B-1----:R-:W-:-:S05]  /*0f90*/  IMAD.WIDE R6, R21, 0x4, R6 ;  /* 0x0000000415067825 */ /* 0x002fca00078e0206 */
[----:B------:R-:W3:Y:S01]  /*0fa0*/  LDG.E R8, desc[UR14][R6.64] ;  /* 0x0000000e06087981 */ /* 0x000ee2000c1e1900 */
[----:B--2---:R-:W-:-:S06]  /*0fb0*/  IMAD.WIDE R4, R21, 0x4, R4 ;  /* 0x0000000415047825 */ /* 0x004fcc00078e0204 */
[----:B------:R1:W2:Y:S01]  /*0fc0*/  LDG.E R4, desc[UR14][R4.64] ;  /* 0x0000000e04047981 */ /* 0x0002a2000c1e1900 */
[----:B------:R-:W-:Y:S01]  /*0fd0*/  UMOV UR6, 0xa0b5ed8d ;  /* 0xa0b5ed8d00067882 */ /* 0x000fe20000000000 */
[----:B------:R-:W-:Y:S01]  /*0fe0*/  UMOV UR7, 0x3eb0c6f7 ;  /* 0x3eb0c6f700077882 */ /* 0x000fe20000000000 */
[----:B------:R-:W-:Y:S01]  /*0ff0*/  BSSY.RECONVERGENT B0, `(.L_x_37) ;  /* 0x000005d000007945 */ /* 0x000fe20003800200 */
[----:B------:R-:W-:Y:S02]  /*1000*/  UMOV UR8, UR7 ;  /* 0x0000000700087c82 */ /* 0x000fe40008000000 */
[----:B0-----:R-:W-:Y:S01]  /*1010*/  IMAD.U32 R11, RZ, RZ, UR8 ;  /* 0x00000008ff0b7e24 */ /* 0x001fe2000f8e00ff */
[----:B---3--:R-:W0:Y:S02]  /*1020*/  F2F.F64.F32 R8, R8 ;  /* 0x0000000800087310 */ /* 0x008e240000201800 */
[----:B0-----:R-:W-:Y:S01]  /*1030*/  DSETP.MAX.AND P0, P1, R8, UR6, PT ;  /* 0x0000000608007e2a */ /* 0x001fe2000b90f000 */
[----:B------:R-:W-:Y:S01]  /*1040*/  MOV R10, R9 ;  /* 0x00000009000a7202 */ /* 0x000fe20000000f00 */
[----:B------:R-:W-:-:S04]  /*1050*/  IMAD.MOV.U32 R6, RZ, RZ, R8 ;  /* 0x000000ffff067224 */ /* 0x000fc800078e0008 */
[----:B------:R-:W-:Y:S02]  /*1060*/  FSEL R7, R10, UR8, P0 ;  /* 0x000000080a077c08 */ /* 0x000fe40008000000 */
[----:B------:R-:W-:-:S05]  /*1070*/  SEL R6, R6, UR6, P0 ;  /* 0x0000000606067c07 */ /* 0x000fca0008000000 */
[--C-:B------:R-:W-:Y:S01]  /*1080*/  IMAD.MOV.U32 R8, RZ, RZ, R6.reuse ;  /* 0x000000ffff087224 */ /* 0x100fe200078e0006 */
[----:B------:R-:W-:Y:S01]  /*1090*/  @P1 LOP3.LUT R7, R11, 0x80000, RZ, 0xfc, !PT ;  /* 0x000800000b071812 */ /* 0x000fe200078efcff */
[----:B------:R-:W-:Y:S01]  /*10a0*/  IMAD.MOV.U32 R12, RZ, RZ, R6 ;  /* 0x000000ffff0c7224 */ /* 0x000fe200078e0006 */
[----:B------:R-:W-:Y:S02]  /*10b0*/  MOV R6, 0xfffffc01 ;  /* 0xfffffc0100067802 */ /* 0x000fe40000000f00 */
[----:B------:R-:W-:Y:S02]  /*10c0*/  ISETP.GT.AND P0, PT, R7, 0xfffff, PT ;  /* 0x000fffff0700780c */ /* 0x000fe40003f04270 */
[----:B------:R-:W-:-:S11]  /*10d0*/  MOV R9, R7 ;  /* 0x0000000700097202 */ /* 0x000fd60000000f00 */
[----:B------:R-:W-:Y:S01]  /*10e0*/  @!P0 DMUL R8, R8, 1.80143985094819840000e+16 ;  /* 0x4350000008088828 */ /* 0x000fe20000000000 */
[----:B------:R-:W-:-:S09]  /*10f0*/  @!P0 IMAD.MOV.U32 R6, RZ, RZ, -0x435 ;  /* 0xfffffbcbff068424 */ /* 0x000fd200078e00ff */
[----:B------:R-:W-:Y:S02]  /*1100*/  @!P0 IMAD.MOV.U32 R7, RZ, RZ, R9 ;  /* 0x000000ffff078224 */ /* 0x000fe400078e0009 */
[----:B------:R-:W-:Y:S02]  /*1110*/  @!P0 IMAD.MOV.U32 R12, RZ, RZ, R8 ;  /* 0x000000ffff0c8224 */ /* 0x000fe400078e0008 */
[----:B-1----:R-:W-:-:S05]  /*1120*/  VIADD R5, R7, 0xffffffff ;  /* 0xffffffff07057836 */ /* 0x002fca0000000000 */
[----:B------:R-:W-:Y:S02]  /*1130*/  ISETP.GE.U32.AND P1, PT, R5, 0x7fefffff, PT ;  /* 0x7fefffff0500780c */ /* 0x000fe40003f26070 */
[----:B--2---:R-:W0:Y:S11]  /*1140*/  F2F.F64.F32 R4, R4 ;  /* 0x0000000400047310 */ /* 0x004e360000201800 */
[----:B------:R-:W-:Y:S01]  /*1150*/  @P1 MOV R10, 0x0 ;  /* 0x00000000000a1802 */ /* 0x000fe20000000f00 */
[----:B------:R-:W-:Y:S01]  /*1160*/  @P1 IMAD.MOV.U32 R11, RZ, RZ, 0x7ff00000 ;  /* 0x7ff00000ff0b1424 */ /* 0x000fe200078e00ff */
[----:B------:R-:W-:-:S05]  /*1170*/  @P1 LOP3.LUT P2, RZ, R9, 0x7fffffff, RZ, 0xc0, !PT ;  /* 0x7fffffff09ff1812 */ /* 0x000fca000784c0ff */
[----:B------:R-:W-:-:S10]  /*1180*/  @P1 DFMA R10, R8, R10, +INF ;  /* 0x7ff00000080a142b */ /* 0x000fd4000000000a */
[----:B------:R-:W-:Y:S02]  /*1190*/  @P1 FSEL R10, R10, RZ, P2 ;  /* 0x000000ff0a0a1208 */ /* 0x000fe40001000000 */
[----:B------:R-:W-:Y:S01]  /*11a0*/  @P1 FSEL R11, R11, -QNAN , P2 ;  /* 0xfff000000b0b1808 */ /* 0x000fe20001000000 */
[----:B0-----:R-:W-:Y:S06]  /*11b0*/  @P1 BRA `(.L_x_38) ;  /* 0x0000000400001947 */ /* 0x001fec0003800000 */
[----:B------:R-:W-:Y:S01]  /*11c0*/  LOP3.LUT R8, R7, 0xfffff, RZ, 0xc0, !PT ;  /* 0x000fffff07087812 */ /* 0x000fe200078ec0ff */
[----:B------:R-:W-:Y:S01]  /*11d0*/  IMAD.MOV.U32 R18, RZ, RZ, -0x748574fc ;  /* 0x8b7a8b04ff127424 */ /* 0x000fe200078e00ff */
[----:B------:R-:W-:Y:S01]  /*11e0*/  MOV R10, RZ ;  /* 0x000000ff000a7202 */ /* 0x000fe20000000f00 */
[----:B------:R-:W-:Y:S01]  /*11f0*/  IMAD.MOV.U32 R19, RZ, RZ, 0x3ed0ee25 ;  /* 0x3ed0ee25ff137424 */ /* 0x000fe200078e00ff */
[----:B------:R-:W-:Y:S01]  /*1200*/  LOP3.LUT R9, R8, 0x3ff00000, RZ, 0xfc, !PT ;  /* 0x3ff0000008097812 */ /* 0x000fe200078efcff */
[----:B------:R-:W-:Y:S01]  /*1210*/  UMOV UR6, 0x3ae80f1e ;  /* 0x3ae80f1e00067882 */ /* 0x000fe20000000000 */
[----:B------:R-:W-:Y:S01]  /*1220*/  MOV R8, R12 ;  /* 0x0000000c00087202 */ /* 0x000fe20000000f00 */
[----:B------:R-:W-:Y:S01]  /*1230*/  UMOV UR7, 0x3eb1380b ;  /* 0x3eb1380b00077882 */ /* 0x000fe20000000000 */
[----:B------:R-:W-:Y:S01]  /*1240*/  ISETP.GE.U32.AND P0, PT, R9, 0x3ff6a09f, PT ;  /* 0x3ff6a09f0900780c */ /* 0x000fe20003f06070 */
[----:B------:R-:W-:Y:S01]  /*1250*/  IMAD.MOV.U32 R21, RZ, RZ, 0x43300000 ;  /* 0x43300000ff157424 */ /* 0x000fe200078e00ff */
[----:B------:R-:W-:Y:S01]  /*1260*/  LEA.HI R20, R7, R6, RZ, 0xc ;  /* 0x0000000607147211 */ /* 0x000fe200078f60ff */
[----:B------:R-:W-:Y:S01]  /*1270*/  UMOV UR8, 0x80000000 ;  /* 0x8000000000087882 */ /* 0x000fe20000000000 */
[----:B------:R-:W-:-:S09]  /*1280*/  UMOV UR9, 0x43300000 ;  /* 0x4330000000097882 */ /* 0x000fd20000000000 */
[----:B------:R-:W-:Y:S01]  /*1290*/  @P0 VIADD R11, R9, 0xfff00000 ;  /* 0xfff00000090b0836 */ /* 0x000fe20000000000 */
[----:B------:R-:W-:-:S03]  /*12a0*/  @P0 IADD3 R20, PT, PT, R20, 0x1, RZ ;  /* 0x0000000114140810 */ /* 0x000fc60007ffe0ff */
[----:B------:R-:W-:Y:S01]  /*12b0*/  @P0 IMAD.MOV.U32 R9, RZ, RZ, R11 ;  /* 0x000000ffff090224 */ /* 0x000fe200078e000b */
[----:B------:R-:W-:-:S05]  /*12c0*/  LOP3.LUT R20, R20, 0x80000000, RZ, 0x3c, !PT ;  /* 0x8000000014147812 */ /* 0x000fca00078e3cff */
        /* <DEDUP_REMOVED lines=47> */
.L_x_38:
[----:B------:R-:W-:Y:S05]  /*15c0*/  BSYNC.RECONVERGENT B0 ;  /* 0x0000000000007941 */ /* 0x000fea0003800200 */
.L_x_37:
[----:B------:R-:W-:-:S06]  /*15d0*/  DFMA R2, R4, -R10, R2 ;  /* 0x8000000a0402722b */ /* 0x000fcc0000000002 */
[----:B------:R1:W2:Y:S05]  /*15e0*/  F2F.F32.F64 R20, R2 ;  /* 0x0000000200147310 */ /* 0x0002aa0000301000 */
.L_x_29:
[----:B-1----:R-:W1:Y:S02]  /*15f0*/  LDC.64 R2, c[0x0][0x398] ;  /* 0x0000e600ff027b82 */ /* 0x002e640000000a00 */
[----:B-1----:R-:W-:-:S05]  /*1600*/  IMAD.WIDE R2, R0, 0x4, R2 ;  /* 0x0000000400027825 */ /* 0x002fca00078e0202 */
[----:B--2---:R-:W-:Y:S01]  /*1610*/  STG.E desc[UR14][R2.64], R20 ;  /* 0x0000001402007986 */ /* 0x004fe2000c10190e */
[----:B------:R-:W-:Y:S05]  /*1620*/  EXIT ;  /* 0x000000000000794d */ /* 0x000fea0003800000 */
.L_x_39:
        /* <DEDUP_REMOVED lines=13> */
.L_x_101:


//--------------------- .text._Z7softmaxiiPfS_    --------------------------
	.section	.text._Z7softmaxiiPfS_,"ax",@progbits
	.align	128
        .global         _Z7softmaxiiPfS_
        .type           _Z7softmaxiiPfS_,@function
        .size           _Z7softmaxiiPfS_,(.L_x_97 - _Z7softmaxiiPfS_)
        .other          _Z7softmaxiiPfS_,@"STO_CUDA_ENTRY STV_DEFAULT"
_Z7softmaxiiPfS_:
.text._Z7softmaxiiPfS_:
        /* <DEDUP_REMOVED lines=15> */
[----:B------:R-:W-:-:S04]  /*00f0*/  IMAD R6, R6, UR4, RZ ;  /* 0x0000000406067c24 */ /* 0x000fc8000f8e02ff */
[----:B0-----:R-:W-:-:S05]  /*0100*/  IMAD.WIDE R2, R6, 0x4, R4 ;  /* 0x0000000406027825 */ /* 0x001fca00078e0204 */
[----:B-1----:R0:W5:Y:S01]  /*0110*/  LDG.E R0, desc[UR8][R2.64] ;  /* 0x0000000802007981 */ /* 0x002162000c1e1900 */
[----:B------:R-:W-:-:S09]  /*0120*/  UISETP.GE.AND UP0, UPT, UR4, 0x2, UPT ;  /* 0x000000020400788c */ /* 0x000fd2000bf06270 */
[----:B0-----:R-:W-:Y:S05]  /*0130*/  BRA.U !UP0, `(.L_x_40) ;  /* 0x0000000508a87547 */ /* 0x001fea000b800000 */
[----:B------:R-:W-:Y:S02]  /*0140*/  UIADD3 UR5, UPT, UPT, UR4, -0x1, URZ ;  /* 0xffffffff04057890 */ /* 0x000fe4000fffe0ff */
[----:B------:R-:W-:Y:S02]  /*0150*/  UIADD3 UR4, UPT, UPT, UR4, -0x2, URZ ;  /* 0xfffffffe04047890 */ /* 0x000fe4000fffe0ff */
[----:B------:R-:W-:Y:S02]  /*0160*/  ULOP3.LUT UR7, UR5, 0xf, URZ, 0xc0, !UPT ;  /* 0x0000000f05077892 */ /* 0x000fe4000f8ec0ff */
[----:B------:R-:W-:-:S03]  /*0170*/  UISETP.GE.U32.AND UP0, UPT, UR4, 0xf, UPT ;  /* 0x0000000f0400788c */ /* 0x000fc6000bf06070 */
[----:B------:R-:W-:-:S06]  /*0180*/  UMOV UR4, 0x1 ;  /* 0x0000000100047882 */ /* 0x000fcc0000000000 */
[----:B------:R-:W-:Y:S05]  /*0190*/  BRA.U !UP0, `(.L_x_41) ;  /* 0x00000001089c7547 */ /* 0x000fea000b800000 */
[----:B------:R-:W-:Y:S01]  /*01a0*/  IADD3 R9, PT, PT, R6, 0x1, RZ ;  /* 0x0000000106097810 */ /* 0x000fe20007ffe0ff */
[----:B------:R-:W-:-:S04]  /*01b0*/  ULOP3.LUT UR4, UR5, 0xfffffff0, URZ, 0xc0, !UPT ;  /* 0xfffffff005047892 */ /* 0x000fc8000f8ec0ff */
[----:B------:R-:W-:Y:S01]  /*01c0*/  IMAD.WIDE.U32 R4, R9, 0x4, R4 ;  /* 0x0000000409047825 */ /* 0x000fe200078e0004 */
[----:B------:R-:W-:-:S03]  /*01d0*/  UIADD3 UR6, UPT, UPT, -UR4, URZ, URZ ;  /* 0x000000ff04067290 */ /* 0x000fc6000fffe1ff */
[----:B------:R-:W-:Y:S01]  /*01e0*/  UMOV UR4, URZ ;  /* 0x000000ff00047c82 */ /* 0x000fe20008000000 */
[----:B------:R-:W-:-:S04]  /*01f0*/  IADD3 R13, P0, PT, R4, 0x20, RZ ;  /* 0x00000020040d7810 */ /* 0x000fc80007f1e0ff */
[----:B------:R-:W-:-:S09]  /*0200*/  IADD3.X R5, PT, PT, RZ, R5, RZ, P0, !PT ;  /* 0x00000005ff057210 */ /* 0x000fd200007fe4ff */
.L_x_42:
[----:B------:R-:W-:-:S05]  /*0210*/  MOV R4, R13 ;  /* 0x0000000d00047202 */ /* 0x000fca0000000f00 */
[----:B------:R-:W2:Y:S04]  /*0220*/  LDG.E R13, desc[UR8][R4.64+-0x20] ;  /* 0xffffe008040d7981 */ /* 0x000ea8000c1e1900 */
[----:B------:R-:W2:Y:S04]  /*0230*/  LDG.E R12, desc[UR8][R4.64+-0x1c] ;  /* 0xffffe408040c7981 */ /* 0x000ea8000c1e1900 */
[----:B------:R-:W3:Y:S04]  /*0240*/  LDG.E R15, desc[UR8][R4.64+-0x18] ;  /* 0xffffe808040f7981 */ /* 0x000ee8000c1e1900 */
[----:B------:R-:W3:Y:S04]  /*0250*/  LDG.E R14, desc[UR8][R4.64+-0x14] ;  /* 0xffffec08040e7981 */ /* 0x000ee8000c1e1900 */
[----:B------:R-:W4:Y:S04]  /*0260*/  LDG.E R17, desc[UR8][R4.64+-0x10] ;  /* 0xfffff00804117981 */ /* 0x000f28000c1e1900 */
        /* <DEDUP_REMOVED lines=10> */
[----:B------:R0:W4:Y:S01]  /*0310*/  LDG.E R8, desc[UR8][R4.64+0x1c] ;  /* 0x00001c0804087981 */ /* 0x000122000c1e1900 */
[----:B------:R-:W-:-:S02]  /*0320*/  UIADD3 UR6, UPT, UPT, UR6, 0x10, URZ ;  /* 0x0000001006067890 */ /* 0x000fc4000fffe0ff */
[----:B------:R-:W-:Y:S02]  /*0330*/  UIADD3 UR4, UPT, UPT, UR4, 0x10, URZ ;  /* 0x0000001004047890 */ /* 0x000fe4000fffe0ff */
[----:B------:R-:W-:Y:S01]  /*0340*/  UISETP.NE.AND UP0, UPT, UR6, URZ, UPT ;  /* 0x000000ff0600728c */ /* 0x000fe2000bf05270 */
[----:B--2--5:R-:W-:Y:S02]  /*0350*/  FMNMX3 R12, R0, R13, R12, !PT ;  /* 0x0000000d000c7276 */ /* 0x024fe4000780000c */
[----:B------:R-:W-:-:S04]  /*0360*/  IADD3 R13, P0, PT, R4, 0x40, RZ ;  /* 0x00000040040d7810 */ /* 0x000fc80007f1e0ff */
[----:B0-----:R-:W-:Y:S02]  /*0370*/  IADD3.X R5, PT, PT, RZ, R5, RZ, P0, !PT ;  /* 0x00000005ff057210 */ /* 0x001fe400007fe4ff */
[----:B---3--:R-:W-:-:S04]  /*0380*/  FMNMX3 R12, R12, R15, R14, !PT ;  /* 0x0000000f0c0c7276 */ /* 0x008fc8000780000e */
[----:B----4-:R-:W-:-:S04]  /*0390*/  FMNMX3 R12, R12, R17, R16, !PT ;  /* 0x000000110c0c7276 */ /* 0x010fc80007800010 */
[----:B------:R-:W-:-:S04]  /*03a0*/  FMNMX3 R12, R12, R19, R18, !PT ;  /* 0x000000130c0c7276 */ /* 0x000fc80007800012 */
[----:B------:R-:W-:-:S04]  /*03b0*/  FMNMX3 R12, R12, R21, R20, !PT ;  /* 0x000000150c0c7276 */ /* 0x000fc80007800014 */
[----:B------:R-:W-:-:S04]  /*03c0*/  FMNMX3 R12, R12, R23, R22, !PT ;  /* 0x000000170c0c7276 */ /* 0x000fc80007800016 */
[----:B------:R-:W-:-:S04]  /*03d0*/  FMNMX3 R10, R12, R10, R11, !PT ;  /* 0x0000000a0c0a7276 */ /* 0x000fc8000780000b */
[----:B------:R-:W-:Y:S01]  /*03e0*/  FMNMX3 R0, R10, R9, R8, !PT ;  /* 0x000000090a007276 */ /* 0x000fe20007800008 */
[----:B------:R-:W-:Y:S06]  /*03f0*/  BRA.U UP0, `(.L_x_42) ;  /* 0xfffffffd00847547 */ /* 0x000fec000b83ffff */
[----:B------:R-:W-:-:S12]  /*0400*/  UIADD3 UR4, UPT, UPT, UR4, 0x1, URZ ;  /* 0x0000000104047890 */ /* 0x000fd8000fffe0ff */
.L_x_41:
[----:B------:R-:W-:-:S09]  /*0410*/  UISETP.NE.AND UP0, UPT, UR7, URZ, UPT ;  /* 0x000000ff0700728c */ /* 0x000fd2000bf05270 */
[----:B------:R-:W-:Y:S05]  /*0420*/  BRA.U !UP0, `(.L_x_40) ;  /* 0x0000000108ec7547 */ /* 0x000fea000b800000 */
[----:B------:R-:W-:Y:S02]  /*0430*/  UISETP.GE.U32.AND UP0, UPT, UR7, 0x8, UPT ;  /* 0x000000080700788c */ /* 0x000fe4000bf06070 */
[----:B------:R-:W-:-:S04]  /*0440*/  ULOP3.LUT UR6, UR5, 0x7, URZ, 0xc0, !UPT ;  /* 0x0000000705067892 */ /* 0x000fc8000f8ec0ff */
[----:B------:R-:W-:-:S03]  /*0450*/  UISETP.NE.AND UP1, UPT, UR6, URZ, UPT ;  /* 0x000000ff0600728c */ /* 0x000fc6000bf25270 */
[----:B------:R-:W-:Y:S08]  /*0460*/  BRA.U !UP0, `(.L_x_43) ;  /* 0x0000000108547547 */ /* 0x000ff0000b800000 */
[----:B------:R-:W0:Y:S01]  /*0470*/  LDC.64 R8, c[0x0][0x388] ;  /* 0x0000e200ff087b82 */ /* 0x000e220000000a00 */
[----:B------:R-:W1:Y:S01]  /*0480*/  LDCU.64 UR10, c[0x0][0x388] ;  /* 0x00007100ff0a77ac */ /* 0x000e620008000a00 */
[C---:B------:R-:W-:Y:S02]  /*0490*/  IADD3 R10, P0, PT, R6.reuse, UR4, RZ ;  /* 0x00000004060a7c10 */ /* 0x040fe4000ff1e0ff */
[----:B------:R-:W-:Y:S02]  /*04a0*/  IADD3 R5, PT, PT, R6, UR4, RZ ;  /* 0x0000000406057c10 */ /* 0x000fe4000fffe0ff */
[----:B------:R-:W-:Y:S02]  /*04b0*/  IADD3.X R11, PT, PT, RZ, RZ, RZ, P0, !PT ;  /* 0x000000ffff0b7210 */ /* 0x000fe400007fe4ff */
[----:B-1----:R-:W-:Y:S01]  /*04c0*/  LEA R4, P0, R10, UR10, 0x2 ;  /* 0x0000000a0a047c11 */ /* 0x002fe2000f8010ff */
[----:B0-----:R-:W-:-:S03]  /*04d0*/  IMAD.WIDE.U32 R8, R5, 0x4, R8 ;  /* 0x0000000405087825 */ /* 0x001fc600078e0008 */
[----:B------:R-:W-:-:S03]  /*04e0*/  LEA.HI.X R5, R10, UR11, R11, 0x2, P0 ;  /* 0x0000000b0a057c11 */ /* 0x000fc600080f140b */
[----:B------:R-:W2:Y:S04]  /*04f0*/  LDG.E R9, desc[UR8][R8.64] ;  /* 0x0000000808097981 */ /* 0x000ea8000c1e1900 */
[----:B------:R-:W2:Y:S04]  /*0500*/  LDG.E R10, desc[UR8][R4.64+0x4] ;  /* 0x00000408040a7981 */ /* 0x000ea8000c1e1900 */
[----:B------:R-:W3:Y:S04]  /*0510*/  LDG.E R11, desc[UR8][R4.64+0x8] ;  /* 0x00000808040b7981 */ /* 0x000ee8000c1e1900 */
[----:B------:R-:W3:Y:S04]  /*0520*/  LDG.E R12, desc[UR8][R4.64+0xc] ;  /* 0x00000c08040c7981 */ /* 0x000ee8000c1e1900 */
[----:B------:R-:W4:Y:S04]  /*0530*/  LDG.E R13, desc[UR8][R4.64+0x10] ;  /* 0x00001008040d7981 */ /* 0x000f28000c1e1900 */
[----:B------:R-:W4:Y:S04]  /*0540*/  LDG.E R14, desc[UR8][R4.64+0x14] ;  /* 0x00001408040e7981 */ /* 0x000f28000c1e1900 */
[----:B------:R-:W4:Y:S04]  /*0550*/  LDG.E R15, desc[UR8][R4.64+0x18] ;  /* 0x00001808040f7981 */ /* 0x000f28000c1e1900 */
[----:B------:R-:W4:Y:S01]  /*0560*/  LDG.E R16, desc[UR8][R4.64+0x1c] ;  /* 0x00001c0804107981 */ /* 0x000f22000c1e1900 */
[----:B------:R-:W-:Y:S01]  /*0570*/  UIADD3 UR4, UPT, UPT, UR4, 0x8, URZ ;  /* 0x0000000804047890 */ /* 0x000fe2000fffe0ff */
[----:B--2--5:R-:W-:-:S04]  /*0580*/  FMNMX3 R10, R0, R9, R10, !PT ;  /* 0x00000009000a7276 */ /* 0x024fc8000780000a */
[----:B---3--:R-:W-:-:S04]  /*0590*/  FMNMX3 R10, R10, R11, R12, !PT ;  /* 0x0000000b0a0a7276 */ /* 0x008fc8000780000c */
[----:B----4-:R-:W-:-:S04]  /*05a0*/  FMNMX3 R10, R10, R13, R14, !PT ;  /* 0x0000000d0a0a7276 */ /* 0x010fc8000780000e */
[----:B------:R-:W-:-:S07]  /*05b0*/  FMNMX3 R0, R10, R15, R16, !PT ;  /* 0x0000000f0a007276 */ /* 0x000fce0007800010 */
.L_x_43:
        /* <DEDUP_REMOVED lines=16> */
[----:B------:R-:W3:Y:S01]  /*06c0*/  LDG.E R12, desc[UR8][R8.64+0xc] ;  /* 0x00000c08080c7981 */ /* 0x000ee2000c1e1900 */
[----:B------:R-:W-:Y:S01]  /*06d0*/  UIADD3 UR4, UPT, UPT, UR4, 0x4, URZ ;  /* 0x0000000404047890 */ /* 0x000fe2000fffe0ff */
[----:B--2--5:R-:W-:-:S04]  /*06e0*/  FMNMX3 R0, R0, R5, R10, !PT ;  /* 0x0000000500007276 */ /* 0x024fc8000780000a */
[----:B---3--:R-:W-:-:S07]  /*06f0*/  FMNMX3 R0, R0, R11, R12, !PT ;  /* 0x0000000b00007276 */ /* 0x008fce000780000c */
.L_x_44:
[----:B------:R-:W-:Y:S05]  /*0700*/  BRA.U !UP1, `(.L_x_40) ;  /* 0x0000000109347547 */ /* 0x000fea000b800000 */
[----:B------:R-:W0:Y:S01]  /*0710*/  LDC.64 R4, c[0x0][0x388] ;  /* 0x0000e200ff047b82 */ /* 0x000e220000000a00 */
[----:B------:R-:W-:Y:S01]  /*0720*/  IADD3 R9, PT, PT, R6, UR4, RZ ;  /* 0x0000000406097c10 */ /* 0x000fe2000fffe0ff */
[----:B------:R-:W-:-:S04]  /*0730*/  UIADD3 UR5, UPT, UPT, -UR5, URZ, URZ ;  /* 0x000000ff05057290 */ /* 0x000fc8000fffe1ff */
[----:B0-----:R-:W-:-:S05]  /*0740*/  IMAD.WIDE.U32 R4, R9, 0x4, R4 ;  /* 0x0000000409047825 */ /* 0x001fca00078e0004 */
[----:B------:R-:W-:-:S07]  /*0750*/  MOV R9, R5 ;  /* 0x0000000500097202 */ /* 0x000fce0000000f00 */
.L_x_45:
[----:B------:R-:W-:-:S06]  /*0760*/  MOV R5, R9 ;  /* 0x0000000900057202 */ /* 0x000fcc0000000f00 */
[----:B------:R0:W2:Y:S01]  /*0770*/  LDG.E R5, desc[UR8][R4.64] ;  /* 0x0000000804057981 */ /* 0x0000a2000c1e1900 */
[----:B------:R-:W-:-:S04]  /*0780*/  UIADD3 UR5, UPT, UPT, UR5, 0x1, URZ ;  /* 0x0000000105057890 */ /* 0x000fc8000fffe0ff */
[----:B------:R-:W-:Y:S01]  /*0790*/  UISETP.NE.AND UP0, UPT, UR5, URZ, UPT ;  /* 0x000000ff0500728c */ /* 0x000fe2000bf05270 */
[----:B0-----:R-:W-:-:S04]  /*07a0*/  IADD3 R4, P0, PT, R4, 0x4, RZ ;  /* 0x0000000404047810 */ /* 0x001fc80007f1e0ff */
[----:B------:R-:W-:Y:S02]  /*07b0*/  IADD3.X R9, PT, PT, RZ, R9, RZ, P0, !PT ;  /* 0x00000009ff097210 */ /* 0x000fe400007fe4ff */
[----:B--2--5:R-:W-:Y:S02]  /*07c0*/  FMNMX R0, R5, R0, !PT ;  /* 0x0000000005007209 */ /* 0x024fe40007800000 */
[----:B------:R-:W-:Y:S05]  /*07d0*/  BRA.U UP0, `(.L_x_45) ;  /* 0xfffffffd00e07547 */ /* 0x000fea000b83ffff */
.L_x_40:
[----:B------:R-:W0:Y:S01]  /*07e0*/  LDCU UR5, c[0x0][0x380] ;  /* 0x00007000ff0577ac */ /* 0x000e220008000800 */
[----:B------:R-:W-:Y:S01]  /*07f0*/  HFMA2 R17, -RZ, RZ, 0, 0 ;  /* 0x00000000ff117431 */ /* 0x000fe200000001ff */
[----:B0-----:R-:W-:-:S09]  /*0800*/  UISETP.GE.AND UP0, UPT, UR5, 0x1, UPT ;  /* 0x000000010500788c */ /* 0x001fd2000bf06270 */
[----:B------:R-:W-:Y:S05]  /*0810*/  BRA.U !UP0, `(.L_x_46) ;  /* 0x0000000d08407547 */ /* 0x000fea000b800000 */
[----:B------:R-:W-:Y:S01]  /*0820*/  UISETP.GE.U32.AND UP1, UPT, UR5, 0x8, UPT ;  /* 0x000000080500788c */ /* 0x000fe2000bf26070 */
[----:B------:R-:W-:Y:S01]  /*0830*/  MOV R17, RZ ;  /* 0x000000ff00117202 */ /* 0x000fe20000000f00 */
[----:B------:R-:W-:Y:S01]  /*0840*/  ULOP3.LUT UR6, UR5, 0x7, URZ, 0xc0, !UPT ;  /* 0x0000000705067892 */ /* 0x000fe2000f8ec0ff */
[----:B------:R-:W-:-:S03]  /*0850*/  UMOV UR4, URZ ;  /* 0x000000ff00047c82 */ /* 0x000fc60008000000 */
[----:B------:R-:W-:-:S03]  /*0860*/  UISETP.NE.AND UP0, UPT, UR6, URZ, UPT ;  /* 0x000000ff0600728c */ /* 0x000fc6000bf05270 */
[----:B------:R-:W-:Y:S08]  /*0870*/  BRA.U !UP1, `(.L_x_47) ;  /* 0x0000000509787547 */ /* 0x000ff0000b800000 */
[----:B------:R-:W0:Y:S01]  /*0880*/  LDC.64 R4, c[0x0][0x388] ;  /* 0x0000e200ff047b82 */ /* 0x000e220000000a00 */
[----:B------:R-:W-:Y:S01]  /*0890*/  ULOP3.LUT UR4, UR5, 0x7ffffff8, URZ, 0xc0, !UPT ;  /* 0x7ffffff805047892 */ /* 0x000fe2000f8ec0ff */
[----:B------:R-:W-:-:S03]  /*08a0*/  MOV R17, RZ ;  /* 0x000000ff00117202 */ /* 0x000fc60000000f00 */
[----:B------:R-:W-:Y:S01]  /*08b0*/  UIADD3 UR7, UPT, UPT, -UR4, URZ, URZ ;  /* 0x000000ff04077290 */ /* 0x000fe2000fffe1ff */
[----:B0-----:R-:W-:-:S03]  /*08c0*/  IMAD.WIDE.U32 R4, R6, 0x4, R4 ;  /* 0x0000000406047825 */ /* 0x001fc600078e0004 */
[----:B------:R-:W-:-:S04]  /*08d0*/  IADD3 R4, P0, PT, R4, 0x10, RZ ;  /* 0x0000001004047810 */ /* 0x000fc80007f1e0ff */
[----:B------:R-:W-:-:S09]  /*08e0*/  IADD3.X R5, PT, PT, RZ, R5, RZ, P0, !PT ;  /* 0x00000005ff057210 */ /* 0x000fd200007fe4ff */
.L_x_48:
[----:B------:R-:W2:Y:S04]  /*08f0*/  LDG.E R9, desc[UR8][R4.64+-0x10] ;  /* 0xfffff00804097981 */ /* 0x000ea8000c1e1900 */
[----:B------:R-:W3:Y:S04]  /*0900*/  LDG.E R25, desc[UR8][R4.64+-0xc] ;  /* 0xfffff40804197981 */ /* 0x000ee8000c1e1900 */
[----:B------:R-:W4:Y:S04]  /*0910*/  LDG.E R27, desc[UR8][R4.64+-0x8] ;  /* 0xfffff808041b7981 */ /* 0x000f28000c1e1900 */
[----:B------:R-:W4:Y:S04]  /*0920*/  LDG.E R23, desc[UR8][R4.64+-0x4] ;  /* 0xfffffc0804177981 */ /* 0x000f28000c1e1900 */
[----:B------:R-:W4:Y:S04]  /*0930*/  LDG.E R13, desc[UR8][R4.64] ;  /* 0x00000008040d7981 */ /* 0x000f28000c1e1900 */
[----:B------:R-:W4:Y:S04]  /*0940*/  LDG.E R19, desc[UR8][R4.64+0x4] ;  /* 0x0000040804137981 */ /* 0x000f28000c1e1900 */
[----:B------:R-:W4:Y:S04]  /*0950*/  LDG.E R15, desc[UR8][R4.64+0x8] ;  /* 0x00000808040f7981 */ /* 0x000f28000c1e1900 */
[----:B------:R0:W4:Y:S01]  /*0960*/  LDG.E R11, desc[UR8][R4.64+0xc] ;  /* 0x00000c08040b7981 */ /* 0x000122000c1e1900 */
[----:B------:R-:W-:Y:S01]  /*0970*/  HFMA2 R10, -RZ, RZ, 0.96630859375, -0.0022525787353515625 ;  /* 0x3bbb989dff0a7431 */ /* 0x000fe200000001ff */
[----:B------:R-:W-:Y:S01]  /*0980*/  MOV R8, 0x437c0000 ;  /* 0x437c000000087802 */ /* 0x000fe20000000f00 */
[----:B------:R-:W-:-:S04]  /*0990*/  UIADD3 UR7, UPT, UPT, UR7, 0x8, URZ ;  /* 0x0000000807077890 */ /* 0x000fc8000fffe0ff */
[----:B------:R-:W-:Y:S01]  /*09a0*/  UISETP.NE.AND UP1, UPT, UR7, URZ, UPT ;  /* 0x000000ff0700728c */ /* 0x000fe2000bf25270 */
[----:B0-----:R-:W-:-:S04]  /*09b0*/  IADD3 R4, P0, PT, R4, 0x20, RZ ;  /* 0x0000002004047810 */ /* 0x001fc80007f1e0ff */
[----:B------:R-:W-:Y:S01]  /*09c0*/  IADD3.X R5, PT, PT, RZ, R5, RZ, P0, !PT ;  /* 0x00000005ff057210 */ /* 0x000fe200007fe4ff */
[----:B--2--5:R-:W-:-:S04]  /*09d0*/  FADD R9, R9, -R0 ;  /* 0x8000000009097221 */ /* 0x024fc80000000000 */
[----:B------:R-:W-:Y:S01]  /*09e0*/  FFMA.SAT R21, R9, R10, 0.5 ;  /* 0x3f00000009157423 */ /* 0x000fe2000000200a */
[----:B---3--:R-:W-:-:S03]  /*09f0*/  FADD R25, R25, -R0 ;  /* 0x8000000019197221 */ /* 0x008fc60000000000 */
[----:B------:R-:W-:Y:S01]  /*0a00*/  FFMA.RM R14, R21, R8, 12582913 ;  /* 0x4b400001150e7423 */ /* 0x000fe20000004008 */
[----:B------:R-:W-:-:S03]  /*0a10*/  FFMA.SAT R21, R25, R10, 0.5 ;  /* 0x3f00000019157423 */ /* 0x000fc6000000200a */
[----:B------:R-:W-:Y:S01]  /*0a20*/  FADD R12, R14, -12583039 ;  /* 0xcb40007f0e0c7421 */ /* 0x000fe20000000000 */
[----:B----4-:R-:W-:-:S03]  /*0a30*/  FADD R23, R23, -R0 ;  /* 0x8000000017177221 */ /* 0x010fc60000000000 */
[----:B------:R-:W-:-:S04]  /*0a40*/  FFMA R12, R9, 1.4426950216293334961, -R12 ;  /* 0x3fb8aa3b090c7823 */ /* 0x000fc8000000080c */
[----:B------:R-:W-:Y:S01]  /*0a50*/  FFMA R16, R9, 1.925963033500011079e-08, R12 ;  /* 0x32a5706009107823 */ /* 0x000fe2000000000c */
[----:B------:R-:W-:Y:S01]  /*0a60*/  FFMA.RM R9, R21, R8, 12582913 ;  /* 0x4b40000115097423 */ /* 0x000fe20000004008 */
[----:B------:R-:W-:-:S03]  /*0a70*/  FADD R21, R27, -R0 ;  /* 0x800000001b157221 */ /* 0x000fc60000000000 */
[----:B------:R-:W-:Y:S01]  /*0a80*/  FADD R12, R9, -12583039 ;  /* 0xcb40007f090c7421 */ /* 0x000fe20000000000 */
[----:B------:R-:W0:Y:S01]  /*0a90*/  MUFU.EX2 R16, R16 ;  /* 0x0000001000107308 */ /* 0x000e220000000800 */
[----:B------:R-:W-:Y:S02]  /*0aa0*/  FFMA.SAT R27, R21, R10, 0.5 ;  /* 0x3f000000151b7423 */ /* 0x000fe4000000200a */
[----:B------:R-:W-:Y:S02]  /*0ab0*/  FFMA R18, R25, 1.4426950216293334961, -R12 ;  /* 0x3fb8aa3b19127823 */ /* 0x000fe4000000080c */
[----:B------:R-:W-:Y:S01]  /*0ac0*/  FFMA.RM R12, R27, R8, 12582913 ;  /* 0x4b4000011b0c7423 */ /* 0x000fe20000004008 */
[----:B------:R-:W-:Y:S01]  /*0ad0*/  FFMA.SAT R27, R23, R10, 0.5 ;  /* 0x3f000000171b7423 */ /* 0x000fe2000000200a */
[----:B------:R-:W-:Y:S01]  /*0ae0*/  FFMA R20, R25, 1.925963033500011079e-08, R18 ;  /* 0x32a5706019147823 */ /* 0x000fe20000000012 */
[--C-:B------:R-:W-:Y:S01]  /*0af0*/  FADD R25, R13, -R0.reuse ;  /* 0x800000000d197221 */ /* 0x100fe20000000000 */
[----:B------:R-:W-:Y:S01]  /*0b00*/  SHF.L.U32 R18, R14, 0x17, RZ ;  /* 0x000000170e127819 */ /* 0x000fe200000006ff */
[----:B------:R-:W-:Y:S01]  /*0b10*/  FADD R22, R12, -12583039 ;  /* 0xcb40007f0c167421 */ /* 0x000fe20000000000 */
[----:B------:R-:W-:Y:S01]  /*0b20*/  FFMA.RM R13, R27, R8, 12582913 ;  /* 0x4b4000011b0d7423 */ /* 0x000fe20000004008 */
[----:B------:R-:W-:Y:S01]  /*0b30*/  FFMA.SAT R29, R25, R10, 0.5 ;  /* 0x3f000000191d7423 */ /* 0x000fe2000000200a */
[----:B------:R-:W-:Y:S01]  /*0b40*/  FADD R27, R19, -R0 ;  /* 0x80000000131b7221 */ /* 0x000fe20000000000 */
[----:B------:R-:W-:Y:S01]  /*0b50*/  FFMA R22, R21, 1.4426950216293334961, -R22 ;  /* 0x3fb8aa3b15167823 */ /* 0x000fe20000000816 */
[----:B------:R-:W-:Y:S01]  /*0b60*/  FADD R24, R13, -12583039 ;  /* 0xcb40007f0d187421 */ /* 0x000fe20000000000 */
[----:B------:R1:W2:Y:S01]  /*0b70*/  MUFU.EX2 R14, R20 ;  /* 0x00000014000e7308 */ /* 0x0002a20000000800 */
[----:B0-----:R-:W-:Y:S01]  /*0b80*/  FFMA R17, R18, R16, R17 ;  /* 0x0000001012117223 */ /* 0x001fe20000000011 */
[----:B------:R-:W-:Y:S01]  /*0b90*/  FFMA.RM R16, R29, R8, 12582913 ;  /* 0x4b4000011d107423 */ /* 0x000fe20000004008 */
[----:B------:R-:W-:Y:S01]  /*0ba0*/  FFMA R18, R21, 1.925963033500011079e-08, R22 ;  /* 0x32a5706015127823 */ /* 0x000fe20000000016 */
[----:B------:R-:W-:Y:S01]  /*0bb0*/  FFMA R24, R23, 1.4426950216293334961, -R24 ;  /* 0x3fb8aa3b17187823 */ /* 0x000fe20000000818 */
[----:B------:R-:W-:Y:S01]  /*0bc0*/  FFMA.SAT R19, R27, R10, 0.5 ;  /* 0x3f0000001b137423 */ /* 0x000fe2000000200a */
[----:B------:R-:W-:Y:S01]  /*0bd0*/  FADD R22, R16, -12583039 ;  /* 0xcb40007f10167421 */ /* 0x000fe20000000000 */
[----:B------:R-:W-:Y:S01]  /*0be0*/  FADD R21, R11, -R0 ;  /* 0x800000000b157221 */ /* 0x000fe20000000000 */
[----:B------:R-:W-:Y:S01]  /*0bf0*/  FFMA R24, R23, 1.925963033500011079e-08, R24 ;  /* 0x32a5706017187823 */ /* 0x000fe20000000018 */
[----:B------:R-:W-:Y:S01]  /*0c00*/  FADD R23, R15, -R0 ;  /* 0x800000000f177221 */ /* 0x000fe20000000000 */
[----:B------:R-:W-:Y:S01]  /*0c10*/  FFMA R22, R25, 1.4426950216293334961, -R22 ;  /* 0x3fb8aa3b19167823 */ /* 0x000fe20000000816 */
[----:B------:R-:W-:Y:S01]  /*0c20*/  FFMA.RM R19, R19, R8, 12582913 ;  /* 0x4b40000113137423 */ /* 0x000fe20000004008 */
[----:B------:R-:W0:Y:S01]  /*0c30*/  MUFU.EX2 R18, R18 ;  /* 0x0000001200127308 */ /* 0x000e220000000800 */
[----:B------:R-:W-:Y:S01]  /*0c40*/  SHF.L.U32 R12, R12, 0x17, RZ ;  /* 0x000000170c0c7819 */ /* 0x000fe200000006ff */
[----:B-1----:R-:W-:Y:S01]  /*0c50*/  FFMA R20, R25, 1.925963033500011079e-08, R22 ;  /* 0x32a5706019147823 */ /* 0x002fe20000000016 */
[----:B------:R-:W-:Y:S01]  /*0c60*/  FFMA.SAT R25, R23, R10, 0.5 ;  /* 0x3f00000017197423 */ /* 0x000fe2000000200a */
[----:B------:R-:W-:Y:S01]  /*0c70*/  FADD R26, R19, -12583039 ;  /* 0xcb40007f131a7421 */ /* 0x000fe20000000000 */
[----:B------:R-:W-:-:S02]  /*0c80*/  SHF.L.U32 R22, R9, 0x17, RZ ;  /* 0x0000001709167819 */ /* 0x000fc400000006ff */
[----:B------:R-:W-:Y:S01]  /*0c90*/  FFMA.RM R11, R25, R8, 12582913 ;  /* 0x4b400001190b7423 */ /* 0x000fe20000004008 */
[----:B------:R-:W-:Y:S01]  /*0ca0*/  FFMA.SAT R25, R21, R10, 0.5 ;  /* 0x3f00000015197423 */ /* 0x000fe2000000200a */
[----:B------:R1:W3:Y:S01]  /*0cb0*/  MUFU.EX2 R15, R24 ;  /* 0x00000018000f7308 */ /* 0x0002e20000000800 */
[----:B------:R-:W-:Y:S01]  /*0cc0*/  FFMA R26, R27, 1.4426950216293334961, -R26 ;  /* 0x3fb8aa3b1b1a7823 */ /* 0x000fe2000000081a */
[----:B------:R-:W-:Y:S01]  /*0cd0*/  FADD R10, R11, -12583039 ;  /* 0xcb40007f0b0a7421 */ /* 0x000fe20000000000 */
[----:B------:R-:W-:Y:S01]  /*0ce0*/  FFMA.RM R8, R25, R8, 12582913 ;  /* 0x4b40000119087423 */ /* 0x000fe20000004008 */
[----:B--2---:R-:W-:Y:S01]  /*0cf0*/  FFMA R17, R22, R14, R17 ;  /* 0x0000000e16117223 */ /* 0x004fe20000000011 */
[----:B------:R-:W-:Y:S01]  /*0d00*/  FFMA R26, R27, 1.925963033500011079e-08, R26 ;  /* 0x32a570601b1a7823 */ /* 0x000fe2000000001a */
[----:B------:R-:W-:Y:S01]  /*0d10*/  SHF.L.U32 R13, R13, 0x17, RZ ;  /* 0x000000170d0d7819 */ /* 0x000fe200000006ff */
[----:B------:R-:W-:Y:S01]  /*0d20*/  FADD R28, R8, -12583039 ;  /* 0xcb40007f081c7421 */ /* 0x000fe20000000000 */
[----:B------:R-:W2:Y:S01]  /*0d30*/  MUFU.EX2 R20, R20 ;  /* 0x0000001400147308 */ /* 0x000ea20000000800 */
[----:B-1----:R-:W-:Y:S01]  /*0d40*/  FFMA R24, R23, 1.4426950216293334961, -R10 ;  /* 0x3fb8aa3b17187823 */ /* 0x002fe2000000080a */
[----:B0-----:R-:W-:Y:S01]  /*0d50*/  FFMA R12, R12, R18, R17 ;  /* 0x000000120c0c7223 */ /* 0x001fe20000000011 */
[----:B------:R-:W-:Y:S01]  /*0d60*/  FFMA R28, R21, 1.4426950216293334961, -R28 ;  /* 0x3fb8aa3b151c7823 */ /* 0x000fe2000000081c */
[----:B------:R-:W-:Y:S01]  /*0d70*/  SHF.L.U32 R16, R16, 0x17, RZ ;  /* 0x0000001710107819 */ /* 0x000fe200000006ff */
[----:B------:R-:W-:Y:S01]  /*0d80*/  FFMA R9, R23, 1.925963033500011079e-08, R24 ;  /* 0x32a5706017097823 */ /* 0x000fe20000000018 */
[----:B------:R-:W-:Y:S01]  /*0d90*/  SHF.L.U32 R11, R11, 0x17, RZ ;  /* 0x000000170b0b7819 */ /* 0x000fe200000006ff */
[----:B------:R-:W-:Y:S01]  /*0da0*/  FFMA R28, R21, 1.925963033500011079e-08, R28 ;  /* 0x32a57060151c7823 */ /* 0x000fe2000000001c */
[----:B------:R-:W0:Y:S01]  /*0db0*/  MUFU.EX2 R10, R26 ;  /* 0x0000001a000a7308 */ /* 0x000e220000000800 */
[----:B---3--:R-:W-:Y:S01]  /*0dc0*/  FFMA R13, R13, R15, R12 ;  /* 0x0000000f0d0d7223 */ /* 0x008fe2000000000c */
[----:B------:R-:W-:-:S02]  /*0dd0*/  SHF.L.U32 R12, R19, 0x17, RZ ;  /* 0x00000017130c7819 */ /* 0x000fc400000006ff */
[----:B------:R-:W-:-:S04]  /*0de0*/  SHF.L.U32 R8, R8, 0x17, RZ ;  /* 0x0000001708087819 */ /* 0x000fc800000006ff */
[----:B------:R-:W1:Y:S01]  /*0df0*/  MUFU.EX2 R9, R9 ;  /* 0x0000000900097308 */ /* 0x000e620000000800 */
[----:B--2---:R-:W-:-:S07]  /*0e00*/  FFMA R13, R16, R20, R13 ;  /* 0x00000014100d7223 */ /* 0x004fce000000000d */
[----:B------:R-:W2:Y:S01]  /*0e10*/  MUFU.EX2 R28, R28 ;  /* 0x0000001c001c7308 */ /* 0x000ea20000000800 */
[----:B0-----:R-:W-:-:S04]  /*0e20*/  FFMA R10, R12, R10, R13 ;  /* 0x0000000a0c0a7223 */ /* 0x001fc8000000000d */
[----:B-1----:R-:W-:-:S04]  /*0e30*/  FFMA R9, R11, R9, R10 ;  /* 0x000000090b097223 */ /* 0x002fc8000000000a */
[----:B--2---:R-:W-:Y:S01]  /*0e40*/  FFMA R17, R8, R28, R9 ;  /* 0x0000001c08117223 */ /* 0x004fe20000000009 */
[----:B------:R-:W-:Y:S06]  /*0e50*/  BRA.U UP1, `(.L_x_48) ;  /* 0xfffffff901a47547 */ /* 0x000fec000b83ffff */
.L_x_47:
[----:B------:R-:W-:Y:S05]  /*0e60*/  BRA.U !UP0, `(.L_x_46) ;  /* 0x0000000508ac7547 */ /* 0x000fea000b800000 */
[----:B------:R-:W-:Y:S02]  /*0e70*/  UISETP.GE.U32.AND UP0, UPT, UR6, 0x4, UPT ;  /* 0x000000040600788c */ /* 0x000fe4000bf06070 */
[----:B------:R-:W-:-:S04]  /*0e80*/  ULOP3.LUT UR7, UR5, 0x3, URZ, 0xc0, !UPT ;  /* 0x0000000305077892 */ /* 0x000fc8000f8ec0ff */
[----:B------:R-:W-:-:S03]  /*0e90*/  UISETP.NE.AND UP1, UPT, UR7, URZ, UPT ;  /* 0x000000ff0700728c */ /* 0x000fc6000bf25270 */
[----:B------:R-:W-:Y:S08]  /*0ea0*/  BRA.U !UP0, `(.L_x_49) ;  /* 0x0000000108cc7547 */ /* 0x000ff0000b800000 */
[----:B------:R-:W0:Y:S01]  /*0eb0*/  LDC.64 R8, c[0x0][0x388] ;  /* 0x0000e200ff087b82 */ /* 0x000e220000000a00 */
[----:B------:R-:W1:Y:S01]  /*0ec0*/  LDCU.64 UR10, c[0x0][0x388] ;  /* 0x00007100ff0a77ac */ /* 0x000e620008000a00 */
[C---:B------:R-:W-:Y:S02]  /*0ed0*/  IADD3 R5, PT, PT, R6.reuse, UR4, RZ ;  /* 0x0000000406057c10 */ /* 0x040fe4000fffe0ff */
[----:B------:R-:W-:-:S03]  /*0ee0*/  IADD3 R4, P0, PT, R6, UR4, RZ ;  /* 0x0000000406047c10 */ /* 0x000fc6000ff1e0ff */
[----:B0-----:R-:W-:Y:S01]  /*0ef0*/  IMAD.WIDE.U32 R8, R5, 0x4, R8 ;  /* 0x0000000405087825 */ /* 0x001fe200078e0008 */
[----:B------:R-:W-:Y:S02]  /*0f00*/  IADD3.X R5, PT, PT, RZ, RZ, RZ, P0, !PT ;  /* 0x000000ffff057210 */ /* 0x000fe400007fe4ff */
[----:B-1----:R-:W-:-:S03]  /*0f10*/  LEA R12, P0, R4, UR10, 0x2 ;  /* 0x0000000a040c7c11 */ /* 0x002fc6000f8010ff */
[----:B------:R-:W2:Y:S01]  /*0f20*/  LDG.E R9, desc[UR8][R8.64] ;  /* 0x0000000808097981 */ /* 0x000ea2000c1e1900 */
[----:B------:R-:W-:-:S05]  /*0f30*/  LEA.HI.X R13, R4, UR11, R5, 0x2, P0 ;  /* 0x0000000b040d7c11 */ /* 0x000fca00080f1405 */
[----:B------:R-:W3:Y:S04]  /*0f40*/  LDG.E R5, desc[UR8][R12.64+0x4] ;  /* 0x000004080c057981 */ /* 0x000ee8000c1e1900 */
[----:B------:R-:W4:Y:S04]  /*0f50*/  LDG.E R15, desc[UR8][R12.64+0x8] ;  /* 0x000008080c0f7981 */ /* 0x000f28000c1e1900 */
[----:B------:R-:W4:Y:S01]  /*0f60*/  LDG.E R19, desc[UR8][R12.64+0xc] ;  /* 0x00000c080c137981 */ /* 0x000f22000c1e1900 */
[----:B------:R-:W-:Y:S01]  /*0f70*/  HFMA2 R21, -RZ, RZ, 0.96630859375, -0.0022525787353515625 ;  /* 0x3bbb989dff157431 */ /* 0x000fe200000001ff */
[----:B------:R-:W-:Y:S01]  /*0f80*/  MOV R11, 0x437c0000 ;  /* 0x437c0000000b7802 */ /* 0x000fe20000000f00 */
[----:B------:R-:W-:Y:S01]  /*0f90*/  UIADD3 UR4, UPT, UPT, UR4, 0x4, URZ ;  /* 0x0000000404047890 */ /* 0x000fe2000fffe0ff */
[----:B--2--5:R-:W-:-:S04]  /*0fa0*/  FADD R10, R9, -R0 ;  /* 0x80000000090a7221 */ /* 0x024fc80000000000 */
[----:B------:R-:W-:Y:S01]  /*0fb0*/  FFMA.SAT R4, R10, R21, 0.5 ;  /* 0x3f0000000a047423 */ /* 0x000fe20000002015 */
[----:B---3--:R-:W-:-:S03]  /*0fc0*/  FADD R14, R5, -R0 ;  /* 0x80000000050e7221 */ /* 0x008fc60000000000 */
[----:B------:R-:W-:Y:S01]  /*0fd0*/  FFMA.RM R4, R4, R11, 12582913 ;  /* 0x4b40000104047423 */ /* 0x000fe2000000400b */
[-C--:B------:R-:W-:Y:S01]  /*0fe0*/  FFMA.SAT R16, R14, R21.reuse, 0.5 ;  /* 0x3f0000000e107423 */ /* 0x080fe20000002015 */
[--C-:B----4-:R-:W-:Y:S02]  /*0ff0*/  FADD R8, R15, -R0.reuse ;  /* 0x800000000f087221 */ /* 0x110fe40000000000 */
[C---:B------:R-:W-:Y:S01]  /*1000*/  FADD R5, R4.reuse, -12583039 ;  /* 0xcb40007f04057421 */ /* 0x040fe20000000000 */
[----:B------:R-:W-:Y:S01]  /*1010*/  SHF.L.U32 R4, R4, 0x17, RZ ;  /* 0x0000001704047819 */ /* 0x000fe200000006ff */
[----:B------:R-:W-:Y:S01]  /*1020*/  FADD R19, R19, -R0 ;  /* 0x8000000013137221 */ /* 0x000fe20000000000 */
[----:B------:R-:W-:Y:S01]  /*1030*/  FFMA.SAT R12, R8, R21, 0.5 ;  /* 0x3f000000080c7423 */ /* 0x000fe20000002015 */
[----:B------:R-:W-:Y:S01]  /*1040*/  FFMA R9, R10, 1.4426950216293334961, -R5 ;  /* 0x3fb8aa3b0a097823 */ /* 0x000fe20000000805 */
[----:B------:R-:W-:-:S03]  /*1050*/  FFMA.RM R5, R16, R11, 12582913 ;  /* 0x4b40000110057423 */ /* 0x000fc6000000400b */
[----:B------:R-:W-:Y:S01]  /*1060*/  FFMA R10, R10, 1.925963033500011079e-08, R9 ;  /* 0x32a570600a0a7823 */ /* 0x000fe20000000009 */
[----:B------:R-:W-:Y:S01]  /*1070*/  FADD R13, R5, -12583039 ;  /* 0xcb40007f050d7421 */ /* 0x000fe20000000000 */
[----:B------:R-:W-:Y:S01]  /*1080*/  FFMA.RM R9, R12, R11, 12582913 ;  /* 0x4b4000010c097423 */ /* 0x000fe2000000400b */
[----:B------:R-:W-:Y:S01]  /*1090*/  FFMA.SAT R12, R19, R21, 0.5 ;  /* 0x3f000000130c7423 */ /* 0x000fe20000002015 */
[----:B------:R-:W-:Y:S01]  /*10a0*/  SHF.L.U32 R5, R5, 0x17, RZ ;  /* 0x0000001705057819 */ /* 0x000fe200000006ff */
[----:B------:R-:W-:Y:S01]  /*10b0*/  FFMA R13, R14, 1.4426950216293334961, -R13 ;  /* 0x3fb8aa3b0e0d7823 */ /* 0x000fe2000000080d */
[C---:B------:R-:W-:Y:S01]  /*10c0*/  FADD R15, R9.reuse, -12583039 ;  /* 0xcb40007f090f7421 */ /* 0x040fe20000000000 */
[----:B------:R-:W-:Y:S01]  /*10d0*/  FFMA.RM R12, R12, R11, 12582913 ;  /* 0x4b4000010c0c7423 */ /* 0x000fe2000000400b */
[----:B------:R-:W0:Y:S01]  /*10e0*/  MUFU.EX2 R10, R10 ;  /* 0x0000000a000a7308 */ /* 0x000e220000000800 */
[----:B------:R-:W-:Y:S01]  /*10f0*/  FFMA R13, R14, 1.925963033500011079e-08, R13 ;  /* 0x32a570600e0d7823 */ /* 0x000fe2000000000d */
[----:B------:R-:W-:Y:S01]  /*1100*/  FFMA R15, R8, 1.4426950216293334961, -R15 ;  /* 0x3fb8aa3b080f7823 */ /* 0x000fe2000000080f */
[----:B------:R-:W-:Y:S01]  /*1110*/  FADD R14, R12, -12583039 ;  /* 0xcb40007f0c0e7421 */ /* 0x000fe20000000000 */
[----:B------:R-:W-:-:S02]  /*1120*/  IMAD.SHL.U32 R9, R9, 0x800000, RZ ;  /* 0x0080000009097824 */ /* 0x000fc400078e00ff */
[----:B------:R-:W-:Y:S01]  /*1130*/  FFMA R15, R8, 1.925963033500011079e-08, R15 ;  /* 0x32a57060080f7823 */ /* 0x000fe2000000000f */
[C---:B------:R-:W-:Y:S01]  /*1140*/  FFMA R14, R19.reuse, 1.4426950216293334961, -R14 ;  /* 0x3fb8aa3b130e7823 */ /* 0x040fe2000000080e */
[----:B------:R-:W1:Y:S03]  /*1150*/  MUFU.EX2 R13, R13 ;  /* 0x0000000d000d7308 */ /* 0x000e660000000800 */
[----:B------:R-:W-:-:S05]  /*1160*/  FFMA R14, R19, 1.925963033500011079e-08, R14 ;  /* 0x32a57060130e7823 */ /* 0x000fca000000000e */
[----:B------:R-:W2:Y:S01]  /*1170*/  MUFU.EX2 R15, R15 ;  /* 0x0000000f000f7308 */ /* 0x000ea20000000800 */
[----:B0-----:R-:W-:Y:S01]  /*1180*/  FFMA R4, R4, R10, R17 ;  /* 0x0000000a04047223 */ /* 0x001fe20000000011 */
[----:B------:R-:W-:-:S06]  /*1190*/  SHF.L.U32 R17, R12, 0x17, RZ ;  /* 0x000000170c117819 */ /* 0x000fcc00000006ff */
[----:B------:R-:W0:Y:S01]  /*11a0*/  MUFU.EX2 R14, R14 ;  /* 0x0000000e000e7308 */ /* 0x000e220000000800 */
[----:B-1----:R-:W-:-:S04]  /*11b0*/  FFMA R4, R5, R13, R4 ;  /* 0x0000000d05047223 */ /* 0x002fc80000000004 */
[----:B--2---:R-:W-:-:S04]  /*11c0*/  FFMA R4, R9, R15, R4 ;  /* 0x0000000f09047223 */ /* 0x004fc80000000004 */
[----:B0-----:R-:W-:-:S07]  /*11d0*/  FFMA R17, R17, R14, R4 ;  /* 0x0000000e11117223 */ /* 0x001fce0000000004 */
.L_x_49:
[----:B------:R-:W-:Y:S05]  /*11e0*/  BRA.U !UP1, `(.L_x_46) ;  /* 0x0000000109cc7547 */ /* 0x000fea000b800000 */
[----:B------:R-:W-:Y:S02]  /*11f0*/  UISETP.NE.AND UP0, UPT, UR7, 0x1, UPT ;  /* 0x000000010700788c */ /* 0x000fe4000bf05270 */
[----:B------:R-:W-:-:S04]  /*1200*/  ULOP3.LUT UR5, UR5, 0x1, URZ, 0xc0, !UPT ;  /* 0x0000000105057892 */ /* 0x000fc8000f8ec0ff */
[----:B------:R-:W-:-:S03]  /*1210*/  UISETP.NE.U32.AND UP1, UPT, UR5, 0x1, UPT ;  /* 0x000000010500788c */ /* 0x000fc6000bf25070 */
        /* <DEDUP_REMOVED lines=9> */
[----:B------:R-:W-:-:S06]  /*12b0*/  LEA.HI.X R9, R10, UR7, R9, 0x2, P0 ;  /* 0x000000070a097c11 */ /* 0x000fcc00080f1409 */
[----:B------:R-:W3:Y:S01]  /*12c0*/  LDG.E R9, desc[UR8][R8.64+0x4] ;  /* 0x0000040808097981 */ /* 0x000ee2000c1e1900 */
[----:B------:R-:W-:Y:S01]  /*12d0*/  HFMA2 R11, -RZ, RZ, 0.96630859375, -0.0022525787353515625 ;  /* 0x3bbb989dff0b7431 */ /* 0x000fe200000001ff */
[----:B------:R-:W-:Y:S01]  /*12e0*/  MOV R13, 0x437c0000 ;  /* 0x437c0000000d7802 */ /* 0x000fe20000000f00 */
[----:B------:R-:W-:Y:S01]  /*12f0*/  UIADD3 UR4, UPT, UPT, UR4, 0x2, URZ ;  /* 0x0000000204047890 */ /* 0x000fe2000fffe0ff */
[----:B--2--5:R-:W-:-:S04]  /*1300*/  FADD R10, R5, -R0 ;  /* 0x80000000050a7221 */ /* 0x024fc80000000000 */
[----:B------:R-:W-:Y:S01]  /*1310*/  FFMA.SAT R12, R10, R11, 0.5 ;  /* 0x3f0000000a0c7423 */ /* 0x000fe2000000200b */
[----:B---3--:R-:W-:-:S03]  /*1320*/  FADD R14, R9, -R0 ;  /* 0x80000000090e7221 */ /* 0x008fc60000000000 */
[----:B------:R-:W-:Y:S01]  /*1330*/  FFMA.RM R12, R12, R13, 12582913 ;  /* 0x4b4000010c0c7423 */ /* 0x000fe2000000400d */
[----:B------:R-:W-:-:S03]  /*1340*/  FFMA.SAT R16, R14, R11, 0.5 ;  /* 0x3f0000000e107423 */ /* 0x000fc6000000200b */
[C---:B------:R-:W-:Y:S01]  /*1350*/  FADD R15, R12.reuse, -12583039 ;  /* 0xcb40007f0c0f7421 */ /* 0x040fe20000000000 */
[----:B------:R-:W-:Y:S01]  /*1360*/  SHF.L.U32 R12, R12, 0x17, RZ ;  /* 0x000000170c0c7819 */ /* 0x000fe200000006ff */
[----:B------:R-:W-:Y:S02]  /*1370*/  FFMA.RM R16, R16, R13, 12582913 ;  /* 0x4b40000110107423 */ /* 0x000fe4000000400d */
[----:B------:R-:W-:Y:S02]  /*1380*/  FFMA R15, R10, 1.4426950216293334961, -R15 ;  /* 0x3fb8aa3b0a0f7823 */ /* 0x000fe4000000080f */
[----:B------:R-:W-:Y:S02]  /*1390*/  FADD R5, R16, -12583039 ;  /* 0xcb40007f10057421 */ /* 0x000fe40000000000 */
[----:B------:R-:W-:Y:S01]  /*13a0*/  FFMA R15, R10, 1.925963033500011079e-08, R15 ;  /* 0x32a570600a0f7823 */ /* 0x000fe2000000000f */
[----:B------:R-:W-:Y:S01]  /*13b0*/  SHF.L.U32 R9, R16, 0x17, RZ ;  /* 0x0000001710097819 */ /* 0x000fe200000006ff */
[----:B------:R-:W-:-:S04]  /*13c0*/  FFMA R5, R14, 1.4426950216293334961, -R5 ;  /* 0x3fb8aa3b0e057823 */ /* 0x000fc80000000805 */
[----:B------:R-:W0:Y:S01]  /*13d0*/  MUFU.EX2 R15, R15 ;  /* 0x0000000f000f7308 */ /* 0x000e220000000800 */
[----:B------:R-:W-:-:S07]  /*13e0*/  FFMA R5, R14, 1.925963033500011079e-08, R5 ;  /* 0x32a570600e057823 */ /* 0x000fce0000000005 */
[----:B------:R-:W1:Y:S01]  /*13f0*/  MUFU.EX2 R5, R5 ;  /* 0x0000000500057308 */ /* 0x000e620000000800 */
[----:B0-----:R-:W-:-:S04]  /*1400*/  FFMA R12, R12, R15, R17 ;  /* 0x0000000f0c0c7223 */ /* 0x001fc80000000011 */
[----:B-1----:R-:W-:-:S07]  /*1410*/  FFMA R17, R9, R5, R12 ;  /* 0x0000000509117223 */ /* 0x002fce000000000c */
.L_x_50:
[----:B------:R-:W-:Y:S05]  /*1420*/  BRA.U UP1, `(.L_x_46) ;  /* 0x00000001013c7547 */ /* 0x000fea000b800000 */
[----:B------:R-:W0:Y:S01]  /*1430*/  LDC.64 R4, c[0x0][0x388] ;  /* 0x0000e200ff047b82 */ /* 0x000e220000000a00 */
[----:B------:R-:W-:-:S05]  /*1440*/  IADD3 R9, PT, PT, R6, UR4, RZ ;  /* 0x0000000406097c10 */ /* 0x000fca000fffe0ff */
[----:B0-----:R-:W-:-:S06]  /*1450*/  IMAD.WIDE.U32 R4, R9, 0x4, R4 ;  /* 0x0000000409047825 */ /* 0x001fcc00078e0004 */
[----:B------:R-:W2:Y:S01]  /*1460*/  LDG.E R5, desc[UR8][R4.64] ;  /* 0x0000000804057981 */ /* 0x000ea2000c1e1900 */
[----:B------:R-:W-:Y:S01]  /*1470*/  HFMA2 R9, -RZ, RZ, 0.96630859375, -0.0022525787353515625 ;  /* 0x3bbb989dff097431 */ /* 0x000fe200000001ff */
[----:B------:R-:W-:Y:S01]  /*1480*/  MOV R10, 0x437c0000 ;  /* 0x437c0000000a7802 */ /* 0x000fe20000000f00 */
[----:B--2--5:R-:W-:-:S04]  /*1490*/  FADD R8, R5, -R0 ;  /* 0x8000000005087221 */ /* 0x024fc80000000000 */
[----:B------:R-:W-:-:S04]  /*14a0*/  FFMA.SAT R9, R8, R9, 0.5 ;  /* 0x3f00000008097423 */ /* 0x000fc80000002009 */
[----:B------:R-:W-:-:S04]  /*14b0*/  FFMA.RM R9, R9, R10, 12582913 ;  /* 0x4b40000109097423 */ /* 0x000fc8000000400a */
[----:B------:R-:W-:-:S04]  /*14c0*/  FADD R11, R9, -12583039 ;  /* 0xcb40007f090b7421 */ /* 0x000fc80000000000 */
[----:B------:R-:W-:-:S04]  /*14d0*/  FFMA R11, R8, 1.4426950216293334961, -R11 ;  /* 0x3fb8aa3b080b7823 */ /* 0x000fc8000000080b */
[----:B------:R-:W-:Y:S01]  /*14e0*/  FFMA R11, R8, 1.925963033500011079e-08, R11 ;  /* 0x32a57060080b7823 */ /* 0x000fe2000000000b */
[----:B------:R-:W-:-:S05]  /*14f0*/  SHF.L.U32 R8, R9, 0x17, RZ ;  /* 0x0000001709087819 */ /* 0x000fca00000006ff */
[----:B------:R-:W0:Y:S02]  /*1500*/  MUFU.EX2 R11, R11 ;  /* 0x0000000b000b7308 */ /* 0x000e240000000800 */
[----:B0-----:R-:W-:-:S07]  /*1510*/  FFMA R17, R8, R11, R17 ;  /* 0x0000000b08117223 */ /* 0x001fce0000000011 */
.L_x_46:
[----:B------:R-:W-:-:S06]  /*1520*/  IMAD.WIDE R2, R7, 0x4, R2 ;  /* 0x0000000407027825 */ /* 0x000fcc00078e0202 */
[----:B------:R-:W2:Y:S01]  /*1530*/  LDG.E R3, desc[UR8][R2.64] ;  /* 0x0000000802037981 */ /* 0x000ea2000c1e1900 */
[----:B------:R-:W-:Y:S01]  /*1540*/  MOV R5, 0x3bbb989d ;  /* 0x3bbb989d00057802 */ /* 0x000fe20000000f00 */
[----:B------:R-:W0:Y:S01]  /*1550*/  MUFU.RCP R8, R17 ;  /* 0x0000001100087308 */ /* 0x000e220000001000 */
[----:B------:R-:W-:Y:S01]  /*1560*/  MOV R9, 0x437c0000 ;  /* 0x437c000000097802 */ /* 0x000fe20000000f00 */
[----:B------:R-:W-:Y:S01]  /*1570*/  BSSY.RECONVERGENT B0, `(.L_x_51) ;  /* 0x0000016000007945 */ /* 0x000fe20003800200 */
[----:B------:R-:W-:Y:S01]  /*1580*/  IADD3 R6, PT, PT, R7, R6, RZ ;  /* 0x0000000607067210 */ /* 0x000fe20007ffe0ff */
[----:B--2--5:R-:W-:Y:S01]  /*1590*/  FADD R0, R3, -R0 ;  /* 0x8000000003007221 */ /* 0x024fe20000000000 */
[----:B0-----:R-:W-:-:S03]  /*15a0*/  FFMA R3, R8, -R17, 1 ;  /* 0x3f80000008037423 */ /* 0x001fc60000000811 */
[----:B------:R-:W-:Y:S01]  /*15b0*/  FFMA.SAT R4, R0, R5, 0.5 ;  /* 0x3f00000000047423 */ /* 0x000fe20000002005 */
[----:B------:R-:W-:-:S03]  /*15c0*/  FFMA R3, R8, R3, R8 ;  /* 0x0000000308037223 */ /* 0x000fc60000000008 */
[----:B------:R-:W-:-:S04]  /*15d0*/  FFMA.RM R4, R4, R9, 12582913 ;  /* 0x4b40000104047423 */ /* 0x000fc80000004009 */
[----:B------:R-:W-:-:S04]  /*15e0*/  FADD R5, R4, -12583039 ;  /* 0xcb40007f04057421 */ /* 0x000fc80000000000 */
[----:B------:R-:W-:-:S04]  /*15f0*/  FFMA R5, R0, 1.4426950216293334961, -R5 ;  /* 0x3fb8aa3b00057823 */ /* 0x000fc80000000805 */
[----:B------:R-:W-:Y:S01]  /*1600*/  FFMA R5, R0, 1.925963033500011079e-08, R5 ;  /* 0x32a5706000057823 */ /* 0x000fe20000000005 */
[----:B------:R-:W-:-:S05]  /*1610*/  SHF.L.U32 R0, R4, 0x17, RZ ;  /* 0x0000001704007819 */ /* 0x000fca00000006ff */
[----:B------:R-:W0:Y:S02]  /*1620*/  MUFU.EX2 R5, R5 ;  /* 0x0000000500057308 */ /* 0x000e240000000800 */
[----:B0-----:R-:W-:-:S06]  /*1630*/  FMUL R0, R0, R5 ;  /* 0x0000000500007220 */ /* 0x001fcc0000400000 */
[----:B------:R-:W0:Y:S01]  /*1640*/  FCHK P0, R0, R17 ;  /* 0x0000001100007302 */ /* 0x000e220000000000 */
[----:B------:R-:W-:-:S04]  /*1650*/  FFMA R2, R0, R3, RZ ;  /* 0x0000000300027223 */ /* 0x000fc800000000ff */
[----:B------:R-:W-:-:S04]  /*1660*/  FFMA R4, R2, -R17, R0 ;  /* 0x8000001102047223 */ /* 0x000fc80000000000 */
[----:B------:R-:W-:Y:S01]  /*1670*/  FFMA R9, R3, R4, R2 ;  /* 0x0000000403097223 */ /* 0x000fe20000000002 */
[----:B0-----:R-:W-:Y:S06]  /*1680*/  @!P0 BRA `(.L_x_52) ;  /* 0x0000000000108947 */ /* 0x001fec0003800000 */
[----:B------:R-:W-:Y:S02]  /*1690*/  MOV R3, R17 ;  /* 0x0000001100037202 */ /* 0x000fe40000000f00 */
[----:B------:R-:W-:-:S07]  /*16a0*/  MOV R2, 0x16c0 ;  /* 0x000016c000027802 */ /* 0x000fce0000000f00 */
[----:B------:R-:W-:Y:S05]  /*16b0*/  CALL.REL.NOINC `($__internal_2_$__cuda_sm3x_div_rn_noftz_f32_slowpath) ;  /* 0x0000000000187944 */ /* 0x000fea0003c00000 */
[----:B------:R-:W-:-:S07]  /*16c0*/  IMAD.MOV.U32 R9, RZ, RZ, R0 ;  /* 0x000000ffff097224 */ /* 0x000fce00078e0000 */
.L_x_52:
[----:B------:R-:W-:Y:S05]  /*16d0*/  BSYNC.RECONVERGENT B0 ;  /* 0x0000000000007941 */ /* 0x000fea0003800200 */
.L_x_51:
[----:B------:R-:W0:Y:S02]  /*16e0*/  LDC.64 R2, c[0x0][0x390] ;  /* 0x0000e400ff027b82 */ /* 0x000e240000000a00 */
[----:B0-----:R-:W-:-:S05]  /*16f0*/  IMAD.WIDE R6, R6, 0x4, R2 ;  /* 0x0000000406067825 */ /* 0x001fca00078e0202 */
[----:B------:R-:W-:Y:S01]  /*1700*/  STG.E desc[UR8][R6.64], R9 ;  /* 0x0000000906007986 */ /* 0x000fe2000c101908 */
[----:B------:R-:W-:Y:S05]  /*1710*/  EXIT ;  /* 0x000000000000794d */ /* 0x000fea0003800000 */
        .weak           $__internal_2_$__cuda_sm3x_div_rn_noftz_f32_slowpath
        .type           $__internal_2_$__cuda_sm3x_div_rn_noftz_f32_slowpath,@function
        .size           $__internal_2_$__cuda_sm3x_div_rn_noftz_f32_slowpath,(.L_x_97 - $__internal_2_$__cuda_sm3x_div_rn_noftz_f32_slowpath)
$__internal_2_$__cuda_sm3x_div_rn_noftz_f32_slowpath:
[----:B------:R-:W-:Y:S01]  /*1720*/  SHF.R.U32.HI R5, RZ, 0x17, R3 ;  /* 0x00000017ff057819 */ /* 0x000fe20000011603 */
[----:B------:R-:W-:Y:S01]  /*1730*/  BSSY.RECONVERGENT B1, `(.L_x_53) ;  /* 0x0000063000017945 */ /* 0x000fe20003800200 */
[----:B------:R-:W-:Y:S02]  /*1740*/  SHF.R.U32.HI R4, RZ, 0x17, R0 ;  /* 0x00000017ff047819 */ /* 0x000fe40000011600 */
[----:B------:R-:W-:Y:S02]  /*1750*/  LOP3.LUT R12, R5, 0xff, RZ, 0xc0, !PT ;  /* 0x000000ff050c7812 */ /* 0x000fe400078ec0ff */
[----:B------:R-:W-:Y:S02]  /*1760*/  LOP3.LUT R10, R4, 0xff, RZ, 0xc0, !PT ;  /* 0x000000ff040a7812 */ /* 0x000fe400078ec0ff */
[----:B------:R-:W-:Y:S02]  /*1770*/  IADD3 R8, PT, PT, R12, -0x1, RZ ;  /* 0xffffffff0c087810 */ /* 0x000fe40007ffe0ff */
[----:B------:R-:W-:-:S02]  /*1780*/  IADD3 R7, PT, PT, R10, -0x1, RZ ;  /* 0xffffffff0a077810 */ /* 0x000fc40007ffe0ff */
[----:B------:R-:W-:Y:S02]  /*1790*/  ISETP.GT.U32.AND P0, PT, R8, 0xfd, PT ;  /* 0x000000fd0800780c */ /* 0x000fe40003f04070 */
[----:B------:R-:W-:Y:S02]  /*17a0*/  MOV R4, R0 ;  /* 0x0000000000047202 */ /* 0x000fe40000000f00 */
[----:B------:R-:W-:-:S13]  /*17b0*/  ISETP.GT.U32.OR P0, PT, R7, 0xfd, P0 ;  /* 0x000000fd0700780c */ /* 0x000fda0000704470 */
[----:B------:R-:W-:Y:S01]  /*17c0*/  @!P0 MOV R5, RZ ;  /* 0x000000ff00058202 */ /* 0x000fe20000000f00 */
[----:B------:R-:W-:Y:S06]  /*17d0*/  @!P0 BRA `(.L_x_54) ;  /* 0x00000000005c8947 */ /* 0x000fec0003800000 */
[----:B------:R-:W-:Y:S02]  /*17e0*/  FSETP.GTU.FTZ.AND P1, PT, |R3|, +INF , PT ;  /* 0x7f8000000300780b */ /* 0x000fe40003f3c200 */
[----:B------:R-:W-:-:S04]  /*17f0*/  FSETP.GTU.FTZ.AND P0, PT, |R0|, +INF , PT ;  /* 0x7f8000000000780b */ /* 0x000fc80003f1c200 */
[----:B------:R-:W-:-:S13]  /*1800*/  PLOP3.LUT P0, PT, P0, P1, PT, 0xf8, 0x8f ;  /* 0x00000000008f781c */ /* 0x000fda0000703f70 */
[----:B------:R-:W-:Y:S05]  /*1810*/  @P0 BRA `(.L_x_55) ;  /* 0x00000004004c0947 */ /* 0x000fea0003800000 */
[----:B------:R-:W-:-:S13]  /*1820*/  LOP3.LUT P0, RZ, R3, 0x7fffffff, R4, 0xc8, !PT ;  /* 0x7fffffff03ff7812 */ /* 0x000fda000780c804 */
[----:B------:R-:W-:Y:S05]  /*1830*/  @!P0 BRA `(.L_x_56) ;  /* 0x00000004003c8947 */ /* 0x000fea0003800000 */
[C---:B------:R-:W-:Y:S02]  /*1840*/  FSETP.NEU.FTZ.AND P2, PT, |R0|.reuse, +INF , PT ;  /* 0x7f8000000000780b */ /* 0x040fe40003f5d200 */
[----:B------:R-:W-:Y:S02]  /*1850*/  FSETP.NEU.FTZ.AND P1, PT, |R3|, +INF , PT ;  /* 0x7f8000000300780b */ /* 0x000fe40003f3d200 */
[----:B------:R-:W-:-:S11]  /*1860*/  FSETP.NEU.FTZ.AND P0, PT, |R0|, +INF , PT ;  /* 0x7f8000000000780b */ /* 0x000fd60003f1d200 */
[----:B------:R-:W-:Y:S05]  /*1870*/  @!P1 BRA !P2, `(.L_x_56) ;  /* 0x00000004002c9947 */ /* 0x000fea0005000000 */
[----:B------:R-:W-:-:S04]  /*1880*/  LOP3.LUT P2, RZ, R4, 0x7fffffff, RZ, 0xc0, !PT ;  /* 0x7fffffff04ff7812 */ /* 0x000fc8000784c0ff */
[----:B------:R-:W-:-:S13]  /*1890*/  PLOP3.LUT P1, PT, P1, P2, PT, 0x2f, 0xf2 ;  /* 0x0000000000f2781c */ /* 0x000fda0000f24577 */
[----:B------:R-:W-:Y:S05]  /*18a0*/  @P1 BRA `(.L_x_57) ;  /* 0x0000000400181947 */ /* 0x000fea0003800000 */
[----:B------:R-:W-:-:S04]  /*18b0*/  LOP3.LUT P1, RZ, R3, 0x7fffffff, RZ, 0xc0, !PT ;  /* 0x7fffffff03ff7812 */ /* 0x000fc8000782c0ff */
[----:B------:R-:W-:-:S13]  /*18c0*/  PLOP3.LUT P0, PT, P0, P1, PT, 0x2f, 0xf2 ;  /* 0x0000000000f2781c */ /* 0x000fda0000702577 */
[----:B------:R-:W-:Y:S05]  /*18d0*/  @P0 BRA `(.L_x_58) ;  /* 0x0000000400000947 */ /* 0x000fea0003800000 */
[----:B------:R-:W-:Y:S02]  /*18e0*/  ISETP.GE.AND P0, PT, R7, RZ, PT ;  /* 0x000000ff0700720c */ /* 0x000fe40003f06270 */
[----:B------:R-:W-:-:S11]  /*18f0*/  ISETP.GE.AND P1, PT, R8, RZ, PT ;  /* 0x000000ff0800720c */ /* 0x000fd60003f26270 */
[----:B------:R-:W-:Y:S01]  /*1900*/  @P0 MOV R5, RZ ;  /* 0x000000ff00050202 */ /* 0x000fe20000000f00 */
[----:B------:R-:W-:Y:S01]  /*1910*/  @!P0 FFMA R4, R0, 1.84467440737095516160e+19, RZ ;  /* 0x5f80000000048823 */ /* 0x000fe200000000ff */
[----:B------:R-:W-:Y:S01]  /*1920*/  @!P0 MOV R5, 0xffffffc0 ;  /* 0xffffffc000058802 */ /* 0x000fe20000000f00 */
[----:B------:R-:W-:-:S03]  /*1930*/  @!P1 FFMA R3, R3, 1.84467440737095516160e+19, RZ ;  /* 0x5f80000003039823 */ /* 0x000fc600000000ff */
[----:B------:R-:W-:-:S07]  /*1940*/  @!P1 IADD3 R5, PT, PT, R5, 0x40, RZ ;  /* 0x0000004005059810 */ /* 0x000fce0007ffe0ff */
.L_x_54:
[----:B------:R-:W-:Y:S01]  /*1950*/  LEA R0, R12, 0xc0800000, 0x17 ;  /* 0xc08000000c007811 */ /* 0x000fe200078eb8ff */
[----:B------:R-:W-:Y:S03]  /*1960*/  BSSY.RECONVERGENT B2, `(.L_x_59) ;  /* 0x0000036000027945 */ /* 0x000fe60003800200 */
[----:B------:R-:W-:Y:S02]  /*1970*/  IADD3 R7, PT, PT, -R0, R3, RZ ;  /* 0x0000000300077210 */ /* 0x000fe40007ffe1ff */
[----:B------:R-:W-:Y:S02]  /*1980*/  IADD3 R3, PT, PT, R10, -0x7f, RZ ;  /* 0xffffff810a037810 */ /* 0x000fe40007ffe0ff */
[----:B------:R-:W0:Y:S01]  /*1990*/  MUFU.RCP R8, R7 ;  /* 0x0000000700087308 */ /* 0x000e220000001000 */
[----:B------:R-:W-:Y:S02]  /*19a0*/  FADD.FTZ R9, -R7, -RZ ;  /* 0x800000ff07097221 */ /* 0x000fe40000010100 */
[----:B------:R-:W-:-:S02]  /*19b0*/  IMAD R0, R3, -0x800000, R4 ;  /* 0xff80000003007824 */ /* 0x000fc400078e0204 */
[----:B0-----:R-:W-:-:S04]  /*19c0*/  FFMA R11, R8, R9, 1 ;  /* 0x3f800000080b7423 */ /* 0x001fc80000000009 */
[----:B------:R-:W-:-:S04]  /*19d0*/  FFMA R13, R8, R11, R8 ;  /* 0x0000000b080d7223 */ /* 0x000fc80000000008 */
[----:B------:R-:W-:-:S04]  /*19e0*/  FFMA R4, R0, R13, RZ ;  /* 0x0000000d00047223 */ /* 0x000fc800000000ff */
[----:B------:R-:W-:-:S04]  /*19f0*/  FFMA R11, R9, R4, R0 ;  /* 0x00000004090b7223 */ /* 0x000fc80000000000 */
[----:B------:R-:W-:Y:S01]  /*1a00*/  FFMA R8, R13, R11, R4 ;  /* 0x0000000b0d087223 */ /* 0x000fe20000000004 */
[----:B------:R-:W-:-:S03]  /*1a10*/  IADD3 R4, PT, PT, R3, 0x7f, -R12 ;  /* 0x0000007f03047810 */ /* 0x000fc60007ffe80c */
[----:B------:R-:W-:Y:S01]  /*1a20*/  FFMA R9, R9, R8, R0 ;  /* 0x0000000809097223 */ /* 0x000fe20000000000 */
[----:B------:R-:W-:-:S03]  /*1a30*/  IADD3 R4, PT, PT, R4, R5, RZ ;  /* 0x0000000504047210 */ /* 0x000fc60007ffe0ff */
[----:B------:R-:W-:-:S05]  /*1a40*/  FFMA R0, R13, R9, R8 ;  /* 0x000000090d007223 */ /* 0x000fca0000000008 */
[----:B------:R-:W-:-:S04]  /*1a50*/  SHF.R.U32.HI R3, RZ, 0x17, R0 ;  /* 0x00000017ff037819 */ /* 0x000fc80000011600 */
[----:B------:R-:W-:-:S04]  /*1a60*/  LOP3.LUT R3, R3, 0xff, RZ, 0xc0, !PT ;  /* 0x000000ff03037812 */ /* 0x000fc800078ec0ff */
[----:B------:R-:W-:-:S04]  /*1a70*/  IADD3 R7, PT, PT, R3, R4, RZ ;  /* 0x0000000403077210 */ /* 0x000fc80007ffe0ff */
[----:B------:R-:W-:-:S04]  /*1a80*/  IADD3 R3, PT, PT, R7, -0x1, RZ ;  /* 0xffffffff07037810 */ /* 0x000fc80007ffe0ff */
        /* <DEDUP_REMOVED lines=9> */
[CCC-:B------:R-:W-:Y:S01]  /*1b20*/  FFMA.RZ R3, R13.reuse, R9.reuse, R8.reuse ;  /* 0x000000090d037223 */ /* 0x1c0fe2000000c008 */
[-CC-:B------:R-:W-:Y:S01]  /*1b30*/  FFMA.RM R4, R13, R9.reuse, R8.reuse ;  /* 0x000000090d047223 */ /* 0x180fe20000004008 */
[C---:B------:R-:W-:Y:S02]  /*1b40*/  ISETP.NE.AND P2, PT, R7.reuse, RZ, PT ;  /* 0x000000ff0700720c */ /* 0x040fe40003f45270 */
[----:B------:R-:W-:Y:S02]  /*1b50*/  ISETP.NE.AND P1, PT, R7, RZ, PT ;  /* 0x000000ff0700720c */ /* 0x000fe40003f25270 */
[----:B------:R-:W-:Y:S01]  /*1b60*/  LOP3.LUT R5, R3, 0x7fffff, RZ, 0xc0, !PT ;  /* 0x007fffff03057812 */ /* 0x000fe200078ec0ff */
[----:B------:R-:W-:Y:S01]  /*1b70*/  FFMA.RP R3, R13, R9, R8 ;  /* 0x000000090d037223 */ /* 0x000fe20000008008 */
[----:B------:R-:W-:Y:S02]  /*1b80*/  IADD3 R8, PT, PT, R7, 0x20, RZ ;  /* 0x0000002007087810 */ /* 0x000fe40007ffe0ff */
[----:B------:R-:W-:-:S02]  /*1b90*/  LOP3.LUT R5, R5, 0x800000, RZ, 0xfc, !PT ;  /* 0x0080000005057812 */ /* 0x000fc400078efcff */
[----:B------:R-:W-:Y:S02]  /*1ba0*/  IADD3 R7, PT, PT, -R7, RZ, RZ ;  /* 0x000000ff07077210 */ /* 0x000fe40007ffe1ff */
[----:B------:R-:W-:Y:S02]  /*1bb0*/  SHF.L.U32 R8, R5, R8, RZ ;  /* 0x0000000805087219 */ /* 0x000fe400000006ff */
[----:B------:R-:W-:Y:S02]  /*1bc0*/  FSETP.NEU.FTZ.AND P0, PT, R3, R4, PT ;  /* 0x000000040300720b */ /* 0x000fe40003f1d000 */
[----:B------:R-:W-:Y:S02]  /*1bd0*/  SEL R4, R7, RZ, P2 ;  /* 0x000000ff07047207 */ /* 0x000fe40001000000 */
[----:B------:R-:W-:Y:S02]  /*1be0*/  ISETP.NE.AND P1, PT, R8, RZ, P1 ;  /* 0x000000ff0800720c */ /* 0x000fe40000f25270 */
[----:B------:R-:W-:-:S02]  /*1bf0*/  SHF.R.U32.HI R4, RZ, R4, R5 ;  /* 0x00000004ff047219 */ /* 0x000fc40000011605 */
[----:B------:R-:W-:Y:S02]  /*1c00*/  PLOP3.LUT P0, PT, P0, P1, PT, 0xf8, 0x8f ;  /* 0x00000000008f781c */ /* 0x000fe40000703f70 */
[----:B------:R-:W-:Y:S02]  /*1c10*/  SHF.R.U32.HI R8, RZ, 0x1, R4 ;  /* 0x00000001ff087819 */ /* 0x000fe40000011604 */
[----:B------:R-:W-:-:S04]  /*1c20*/  SEL R3, RZ, 0x1, !P0 ;  /* 0x00000001ff037807 */ /* 0x000fc80004000000 */
[----:B------:R-:W-:-:S04]  /*1c30*/  LOP3.LUT R3, R3, 0x1, R8, 0xf8, !PT ;  /* 0x0000000103037812 */ /* 0x000fc800078ef808 */
[----:B------:R-:W-:-:S04]  /*1c40*/  LOP3.LUT R3, R3, R4, RZ, 0xc0, !PT ;  /* 0x0000000403037212 */ /* 0x000fc800078ec0ff */
[----:B------:R-:W-:-:S04]  /*1c50*/  IADD3 R3, PT, PT, R8, R3, RZ ;  /* 0x0000000308037210 */ /* 0x000fc80007ffe0ff */
[----:B------:R-:W-:Y:S01]  /*1c60*/  LOP3.LUT R0, R3, R0, RZ, 0xfc, !PT ;  /* 0x0000000003007212 */ /* 0x000fe200078efcff */
[----:B------:R-:W-:Y:S06]  /*1c70*/  BRA `(.L_x_62) ;  /* 0x0000000000107947 */ /* 0x000fec0003800000 */
.L_x_61:
[----:B------:R-:W-:-:S04]  /*1c80*/  LOP3.LUT R0, R0, 0x80000000, RZ, 0xc0, !PT ;  /* 0x8000000000007812 */ /* 0x000fc800078ec0ff */
[----:B------:R-:W-:Y:S01]  /*1c90*/  LOP3.LUT R0, R0, 0x7f800000, RZ, 0xfc, !PT ;  /* 0x7f80000000007812 */ /* 0x000fe200078efcff */
[----:B------:R-:W-:Y:S06]  /*1ca0*/  BRA `(.L_x_62) ;  /* 0x0000000000047947 */ /* 0x000fec0003800000 */
.L_x_60:
[----:B------:R-:W-:-:S07]  /*1cb0*/  LEA R0, R4, R0, 0x17 ;  /* 0x0000000004007211 */ /* 0x000fce00078eb8ff */
.L_x_62:
[----:B------:R-:W-:Y:S05]  /*1cc0*/  BSYNC.RECONVERGENT B2 ;  /* 0x0000000000027941 */ /* 0x000fea0003800200 */
.L_x_59:
[----:B------:R-:W-:Y:S05]  /*1cd0*/  BRA `(.L_x_63) ;  /* 0x0000000000207947 */ /* 0x000fea0003800000 */
.L_x_58:
[----:B------:R-:W-:-:S04]  /*1ce0*/  LOP3.LUT R0, R3, 0x80000000, R4, 0x48, !PT ;  /* 0x8000000003007812 */ /* 0x000fc800078e4804 */
[----:B------:R-:W-:Y:S01]  /*1cf0*/  LOP3.LUT R0, R0, 0x7f800000, RZ, 0xfc, !PT ;  /* 0x7f80000000007812 */ /* 0x000fe200078efcff */
[----:B------:R-:W-:Y:S06]  /*1d00*/  BRA `(.L_x_63) ;  /* 0x0000000000147947 */ /* 0x000fec0003800000 */
.L_x_57:
[----:B------:R-:W-:Y:S01]  /*1d10*/  LOP3.LUT R0, R3, 0x80000000, R4, 0x48, !PT ;  /* 0x8000000003007812 */ /* 0x000fe200078e4804 */
[----:B------:R-:W-:Y:S06]  /*1d20*/  BRA `(.L_x_63) ;  /* 0x00000000000c7947 */ /* 0x000fec0003800000 */
.L_x_56:
[----:B------:R-:W0:Y:S01]  /*1d30*/  MUFU.RSQ R0, -QNAN ;  /* 0xffc0000000007908 */ /* 0x000e220000001400 */
[----:B------:R-:W-:Y:S05]  /*1d40*/  BRA `(.L_x_63) ;  /* 0x0000000000047947 */ /* 0x000fea0003800000 */
.L_x_55:
[----:B------:R-:W-:-:S07]  /*1d50*/  FADD.FTZ R0, R0, R3 ;  /* 0x0000000300007221 */ /* 0x000fce0000010000 */
.L_x_63:
[----:B------:R-:W-:Y:S05]  /*1d60*/  BSYNC.RECONVERGENT B1 ;  /* 0x0000000000017941 */ /* 0x000fea0003800200 */
.L_x_53:
[----:B------:R-:W-:-:S04]  /*1d70*/  HFMA2 R3, -RZ, RZ, 0, 0 ;  /* 0x00000000ff037431 */ /* 0x000fc800000001ff */
[----:B0-----:R-:W-:Y:S05]  /*1d80*/  RET.REL.NODEC R2 `(_Z7softmaxiiPfS_) ;  /* 0xffffffe0029c7950 */ /* 0x001fea0003c3ffff */
.L_x_64:
        /* <DEDUP_REMOVED lines=15> */
.L_x_97:


//--------------------- .text._Z14relu_backwardsiiiPfS_S_ --------------------------
	.section	.text._Z14relu_backwardsiiiPfS_S_,"ax",@progbits
	.align	128
        .global         _Z14relu_backwardsiiiPfS_S_
        .type           _Z14relu_backwardsiiiPfS_S_,@function
        .size           _Z14relu_backwardsiiiPfS_S_,(.L_x_103 - _Z14relu_backwardsiiiPfS_S_)
        .other          _Z14relu_backwardsiiiPfS_S_,@"STO_CUDA_ENTRY STV_DEFAULT"
_Z14relu_backwardsiiiPfS_S_:
.text._Z14relu_backwardsiiiPfS_S_:
[----:B------:R-:W-:Y:S01]  /*0000*/  LDC R1, c[0x0][0x37c] ;  /* 0x0000df00ff017b82 */ /* 0x000fe20000000800 */
[----:B------:R-:W0:Y:S07]  /*0010*/  S2R R3, SR_TID.X ;  /* 0x0000000000037919 */ /* 0x000e2e0000002100 */
[----:B------:R-:W0:Y:S01]  /*0020*/  S2UR UR4, SR_CTAID.X ;  /* 0x00000000000479c3 */ /* 0x000e220000002500 */
[----:B------:R-:W1:Y:S01]  /*0030*/  LDCU.64 UR6, c[0x0][0x380] ;  /* 0x00007000ff0677ac */ /* 0x000e620008000a00 */
[----:B------:R-:W2:Y:S06]  /*0040*/  S2R R2, SR_TID.Y ;  /* 0x0000000000027919 */ /* 0x000eac0000002200 */
[----:B------:R-:W0:Y:S08]  /*0050*/  LDC R0, c[0x0][0x360] ;  /* 0x0000d800ff007b82 */ /* 0x000e300000000800 */
[----:B------:R-:W2:Y:S08]  /*0060*/  S2UR UR5, SR_CTAID.Y ;  /* 0x00000000000579c3 */ /* 0x000eb00000002600 */
[----:B------:R-:W2:Y:S01]  /*0070*/  LDC R5, c[0x0][0x364] ;  /* 0x0000d900ff057b82 */ /* 0x000ea20000000800 */
[----:B0-----:R-:W-:-:S05]  /*0080*/  IMAD R0, R0, UR4, R3 ;  /* 0x0000000400007c24 */ /* 0x001fca000f8e0203 */
[----:B-1----:R-:W-:Y:S01]  /*0090*/  ISETP.GE.AND P0, PT, R0, UR7, PT ;  /* 0x0000000700007c0c */ /* 0x002fe2000bf06270 */
[----:B--2---:R-:W-:-:S05]  /*00a0*/  IMAD R5, R5, UR5, R2 ;  /* 0x0000000505057c24 */ /* 0x004fca000f8e0202 */
[----:B------:R-:W-:-:S13]  /*00b0*/  ISETP.GE.OR P0, PT, R5, UR6, P0 ;  /* 0x0000000605007c0c */ /* 0x000fda0008706670 */
[----:B------:R-:W-:Y:S05]  /*00c0*/  @P0 EXIT ;  /* 0x000000000000094d */ /* 0x000fea0003800000 */
[----:B------:R-:W0:Y:S01]  /*00d0*/  LDC.64 R2, c[0x0][0x390] ;  /* 0x0000e400ff027b82 */ /* 0x000e220000000a00 */
[----:B------:R-:W1:Y:S01]  /*00e0*/  LDCU.64 UR4, c[0x0][0x358] ;  /* 0x00006b00ff0477ac */ /* 0x000e620008000a00 */
[----:B------:R-:W-:-:S06]  /*00f0*/  IMAD R7, R5, UR6, R0 ;  /* 0x0000000605077c24 */ /* 0x000fcc000f8e0200 */
[----:B------:R-:W2:Y:S01]  /*0100*/  LDC.64 R4, c[0x0][0x3a0] ;  /* 0x0000e800ff047b82 */ /* 0x000ea20000000a00 */
[----:B0-----:R-:W-:-:S06]  /*0110*/  IMAD.WIDE R2, R7, 0x4, R2 ;  /* 0x0000000407027825 */ /* 0x001fcc00078e0202 */
[----:B-1----:R-:W3:Y:S01]  /*0120*/  LDG.E R2, desc[UR4][R2.64] ;  /* 0x0000000402027981 */ /* 0x002ee2000c1e1900 */
[----:B------:R-:W-:Y:S01]  /*0130*/  BSSY.RECONVERGENT B0, `(.L_x_65) ;  /* 0x0000008000007945 */ /* 0x000fe20003800200 */
[----:B------:R-:W-:Y:S02]  /*0140*/  HFMA2 R9, -RZ, RZ, 0, 0 ;  /* 0x00000000ff097431 */ /* 0x000fe400000001ff */
[----:B--2---:R-:W-:Y:S01]  /*0150*/  IMAD.WIDE R4, R7, 0x4, R4 ;  /* 0x0000000407047825 */ /* 0x004fe200078e0204 */
[----:B---3--:R-:W-:-:S13]  /*0160*/  FSETP.GT.AND P0, PT, R2, RZ, PT ;  /* 0x000000ff0200720b */ /* 0x008fda0003f04000 */
[----:B------:R-:W-:Y:S05]  /*0170*/  @!P0 BRA `(.L_x_66) ;  /* 0x00000000000c8947 */ /* 0x000fea0003800000 */
[----:B------:R-:W0:Y:S02]  /*0180*/  LDC.64 R2, c[0x0][0x398] ;  /* 0x0000e600ff027b82 */ /* 0x000e240000000a00 */
[----:B0-----:R-:W-:-:S05]  /*0190*/  IMAD.WIDE R2, R7, 0x4, R2 ;  /* 0x0000000407027825 */ /* 0x001fca00078e0202 */
[----:B------:R0:W5:Y:S02]  /*01a0*/  LDG.E R9, desc[UR4][R2.64] ;  /* 0x0000000402097981 */ /* 0x000164000c1e1900 */
.L_x_66:
[----:B------:R-:W-:Y:S05]  /*01b0*/  BSYNC.RECONVERGENT B0 ;  /* 0x0000000000007941 */ /* 0x000fea0003800200 */
.L_x_65:
[----:B-----5:R-:W-:Y:S01]  /*01c0*/  STG.E desc[UR4][R4.64], R9 ;  /* 0x0000000904007986 */ /* 0x020fe2000c101904 */
[----:B------:R-:W-:Y:S05]  /*01d0*/  EXIT ;  /* 0x000000000000794d */ /* 0x000fea0003800000 */
.L_x_67:
        /* <DEDUP_REMOVED lines=10> */
.L_x_103:


//--------------------- .text._Z4reluiiPfS_       --------------------------
	.section	.text._Z4reluiiPfS_,"ax",@progbits
	.align	128
        .global         _Z4reluiiPfS_
        .type           _Z4reluiiPfS_,@function
        .size           _Z4reluiiPfS_,(.L_x_104 - _Z4reluiiPfS_)
        .other          _Z4reluiiPfS_,@"STO_CUDA_ENTRY STV_DEFAULT"
_Z4reluiiPfS_:
.text._Z4reluiiPfS_:
        /* <DEDUP_REMOVED lines=19> */
[----:B--2---:R-:W-:Y:S01]  /*0130*/  IMAD.WIDE R4, R7, 0x4, R4 ;  /* 0x0000000407047825 */ /* 0x004fe200078e0204 */
[----:B---3--:R-:W-:-:S05]  /*0140*/  FMNMX R7, RZ, R2, !PT ;  /* 0x00000002ff077209 */ /* 0x008fca0007800000 */
[----:B------:R-:W-:Y:S01]  /*0150*/  STG.E desc[UR4][R4.64], R7 ;  /* 0x0000000704007986 */ /* 0x000fe2000c101904 */
[----:B------:R-:W-:Y:S05]  /*0160*/  EXIT ;  /* 0x000000000000794d */ /* 0x000fea0003800000 */
.L_x_68:
        /* <DEDUP_REMOVED lines=9> */
.L_x_104:


//--------------------- .text._Z12update_layeriiifPfS_S_S_ --------------------------
	.section	.text._Z12update_layeriiifPfS_S_S_,"ax",@progbits
	.align	128
        .global         _Z12update_layeriiifPfS_S_S_
        .type           _Z12update_layeriiifPfS_S_S_,@function
        .size           _Z12update_layeriiifPfS_S_S_,(.L_x_98 - _Z12update_layeriiifPfS_S_S_)
        .other          _Z12update_layeriiifPfS_S_S_,@"STO_CUDA_ENTRY STV_DEFAULT"
_Z12update_layeriiifPfS_S_S_:
.text._Z12update_layeriiifPfS_S_S_:
[----:B------:R-:W-:Y:S01]  /*0000*/  LDC R1, c[0x0][0x37c] ;  /* 0x0000df00ff017b82 */ /* 0x000fe20000000800 */
[----:B------:R-:W0:Y:S07]  /*0010*/  S2R R5, SR_TID.Y ;  /* 0x0000000000057919 */ /* 0x000e2e0000002200 */
[----:B------:R-:W1:Y:S01]  /*0020*/  LDC R3, c[0x0][0x360] ;  /* 0x0000d800ff037b82 */ /* 0x000e620000000800 */
[----:B------:R-:W1:Y:S07]  /*0030*/  S2R R2, SR_TID.X ;  /* 0x0000000000027919 */ /* 0x000e6e0000002100 */
[----:B------:R-:W0:Y:S08]  /*0040*/  S2UR UR5, SR_CTAID.Y ;  /* 0x00000000000579c3 */ /* 0x000e300000002600 */
[----:B------:R-:W0:Y:S08]  /*0050*/  LDC R0, c[0x0][0x364] ;  /* 0x0000d900ff007b82 */ /* 0x000e300000000800 */
[----:B------:R-:W1:Y:S08]  /*0060*/  S2UR UR4, SR_CTAID.X ;  /* 0x00000000000479c3 */ /* 0x000e700000002500 */
[----:B------:R-:W2:Y:S01]  /*0070*/  LDC.64 R12, c[0x0][0x380] ;  /* 0x0000e000ff0c7b82 */ /* 0x000ea20000000a00 */
[----:B0-----:R-:W-:-:S02]  /*0080*/  IMAD R0, R0, UR5, R5 ;  /* 0x0000000500007c24 */ /* 0x001fc4000f8e0205 */
[----:B-1----:R-:W-:-:S03]  /*0090*/  IMAD R3, R3, UR4, R2 ;  /* 0x0000000403037c24 */ /* 0x002fc6000f8e0202 */
[----:B--2---:R-:W-:-:S04]  /*00a0*/  ISETP.GE.AND P0, PT, R0, R13, PT ;  /* 0x0000000d0000720c */ /* 0x004fc80003f06270 */
[----:B------:R-:W-:-:S13]  /*00b0*/  ISETP.GE.OR P0, PT, R3, R12, P0 ;  /* 0x0000000c0300720c */ /* 0x000fda0000706670 */
[----:B------:R-:W-:Y:S05]  /*00c0*/  @P0 EXIT ;  /* 0x000000000000094d */ /* 0x000fea0003800000 */
[----:B------:R-:W0:Y:S01]  /*00d0*/  LDC R2, c[0x0][0x388] ;  /* 0x0000e200ff027b82 */ /* 0x000e220000000800 */
[----:B------:R-:W1:Y:S01]  /*00e0*/  LDCU.64 UR4, c[0x0][0x358] ;  /* 0x00006b00ff0477ac */ /* 0x000e620008000a00 */
[----:B------:R-:W-:Y:S01]  /*00f0*/  HFMA2 R15, -RZ, RZ, 0, 0 ;  /* 0x00000000ff0f7431 */ /* 0x000fe200000001ff */
[----:B------:R-:W-:Y:S02]  /*0100*/  MOV R11, RZ ;  /* 0x000000ff000b7202 */ /* 0x000fe40000000f00 */
[----:B0-----:R-:W-:-:S13]  /*0110*/  ISETP.GE.AND P0, PT, R2, 0x1, PT ;  /* 0x000000010200780c */ /* 0x001fda0003f06270 */
[----:B-1----:R-:W-:Y:S05]  /*0120*/  @!P0 BRA `(.L_x_69) ;  /* 0x0000000800108947 */ /* 0x002fea0003800000 */
[C---:B------:R-:W-:Y:S02]  /*0130*/  ISETP.GE.U32.AND P0, PT, R2.reuse, 0x8, PT ;  /* 0x000000080200780c */ /* 0x040fe40003f06070 */
[----:B------:R-:W-:Y:S02]  /*0140*/  LOP3.LUT R5, R2, 0x7, RZ, 0xc0, !PT ;  /* 0x0000000702057812 */ /* 0x000fe400078ec0ff */
[----:B------:R-:W-:Y:S02]  /*0150*/  MOV R11, RZ ;  /* 0x000000ff000b7202 */ /* 0x000fe40000000f00 */
[----:B------:R-:W-:Y:S02]  /*0160*/  ISETP.NE.AND P1, PT, R5, RZ, PT ;  /* 0x000000ff0500720c */ /* 0x000fe40003f25270 */
[----:B------:R-:W-:Y:S02]  /*0170*/  MOV R7, RZ ;  /* 0x000000ff00077202 */ /* 0x000fe40000000f00 */
[----:B------:R-:W-:-:S03]  /*0180*/  MOV R15, RZ ;  /* 0x000000ff000f7202 */ /* 0x000fc60000000f00 */
[----:B------:R-:W-:Y:S06]  /*0190*/  @!P0 BRA `(.L_x_70) ;  /* 0x0000000000f08947 */ /* 0x000fec0003800000 */
[----:B------:R-:W-:Y:S01]  /*01a0*/  LOP3.LUT R7, R2, 0x7ffffff8, RZ, 0xc0, !PT ;  /* 0x7ffffff802077812 */ /* 0x000fe200078ec0ff */
[----:B------:R-:W-:Y:S01]  /*01b0*/  HFMA2 R11, -RZ, RZ, 0, 0 ;  /* 0x00000000ff0b7431 */ /* 0x000fe200000001ff */
[----:B------:R-:W-:Y:S02]  /*01c0*/  MOV R6, R0 ;  /* 0x0000000000067202 */ /* 0x000fe40000000f00 */
[----:B------:R-:W-:Y:S02]  /*01d0*/  MOV R9, R3 ;  /* 0x0000000300097202 */ /* 0x000fe40000000f00 */
[----:B------:R-:W-:-:S07]  /*01e0*/  IADD3 R10, PT, PT, -R7, RZ, RZ ;  /* 0x000000ff070a7210 */ /* 0x000fce0007ffe1ff */
.L_x_71:
[----:B------:R-:W0:Y:S08]  /*01f0*/  LDC.64 R24, c[0x0][0x3a0] ;  /* 0x0000e800ff187b82 */ /* 0x000e300000000a00 */
[----:B------:R-:W1:Y:S01]  /*0200*/  LDC.64 R28, c[0x0][0x3a8] ;  /* 0x0000ea00ff1c7b82 */ /* 0x000e620000000a00 */
[----:B0-----:R-:W-:-:S05]  /*0210*/  IMAD.WIDE R24, R6, 0x4, R24 ;  /* 0x0000000406187825 */ /* 0x001fca00078e0218 */
[----:B------:R-:W2:Y:S01]  /*0220*/  LDG.E R8, desc[UR4][R24.64] ;  /* 0x0000000418087981 */ /* 0x000ea2000c1e1900 */
[----:B-1----:R-:W-:-:S04]  /*0230*/  IMAD.WIDE R28, R9, 0x4, R28 ;  /* 0x00000004091c7825 */ /* 0x002fc800078e021c */
[C---:B------:R-:W-:Y:S01]  /*0240*/  IMAD.WIDE R22, R13.reuse, 0x4, R24 ;  /* 0x000000040d167825 */ /* 0x040fe200078e0218 */
[----:B------:R-:W2:Y:S03]  /*0250*/  LDG.E R14, desc[UR4][R28.64] ;  /* 0x000000041c0e7981 */ /* 0x000ea6000c1e1900 */
[----:B------:R-:W-:Y:S01]  /*0260*/  IMAD.WIDE R16, R12, 0x4, R28 ;  /* 0x000000040c107825 */ /* 0x000fe200078e021c */
[----:B------:R-:W3:Y:S04]  /*0270*/  LDG.E R27, desc[UR4][R22.64] ;  /* 0x00000004161b7981 */ /* 0x000ee8000c1e1900 */
[----:B------:R0:W3:Y:S01]  /*0280*/  LDG.E R4, desc[UR4][R16.64] ;  /* 0x0000000410047981 */ /* 0x0000e2000c1e1900 */
[----:B------:R-:W-:-:S05]  /*0290*/  IMAD.WIDE R18, R13, 0x4, R22 ;  /* 0x000000040d127825 */ /* 0x000fca00078e0216 */
[----:B------:R1:W4:Y:S01]  /*02a0*/  LDG.E R26, desc[UR4][R18.64] ;  /* 0x00000004121a7981 */ /* 0x000322000c1e1900 */
[----:B0-----:R-:W-:-:S04]  /*02b0*/  IMAD.WIDE R16, R12, 0x4, R16 ;  /* 0x000000040c107825 */ /* 0x001fc800078e0210 */
[C---:B------:R-:W-:Y:S01]  /*02c0*/  IMAD.WIDE R20, R13.reuse, 0x4, R18 ;  /* 0x000000040d147825 */ /* 0x040fe200078e0212 */
[----:B------:R0:W4:Y:S03]  /*02d0*/  LDG.E R24, desc[UR4][R16.64] ;  /* 0x0000000410187981 */ /* 0x000126000c1e1900 */
[C---:B------:R-:W-:Y:S01]  /*02e0*/  IMAD.WIDE R28, R12.reuse, 0x4, R16 ;  /* 0x000000040c1c7825 */ /* 0x040fe200078e0210 */
[----:B------:R-:W5:Y:S03]  /*02f0*/  LDG.E R25, desc[UR4][R20.64] ;  /* 0x0000000414197981 */ /* 0x000f66000c1e1900 */
[C---:B-1----:R-:W-:Y:S01]  /*0300*/  IMAD.WIDE R18, R13.reuse, 0x4, R20 ;  /* 0x000000040d127825 */ /* 0x042fe200078e0214 */
[----:B------:R-:W5:Y:S03]  /*0310*/  LDG.E R22, desc[UR4][R28.64] ;  /* 0x000000041c167981 */ /* 0x000f66000c1e1900 */
[----:B0-----:R-:W-:Y:S01]  /*0320*/  IMAD.WIDE R16, R12, 0x4, R28 ;  /* 0x000000040c107825 */ /* 0x001fe200078e021c */
[----:B------:R0:W5:Y:S04]  /*0330*/  LDG.E R23, desc[UR4][R18.64] ;  /* 0x0000000412177981 */ /* 0x000168000c1e1900 */
[----:B------:R1:W5:Y:S01]  /*0340*/  LDG.E R20, desc[UR4][R16.64] ;  /* 0x0000000410147981 */ /* 0x000362000c1e1900 */
[----:B0-----:R-:W-:-:S04]  /*0350*/  IMAD.WIDE R18, R13, 0x4, R18 ;  /* 0x000000040d127825 */ /* 0x001fc800078e0212 */
[----:B-1----:R-:W-:Y:S01]  /*0360*/  IMAD.WIDE R16, R12, 0x4, R16 ;  /* 0x000000040c107825 */ /* 0x002fe200078e0210 */
[----:B------:R0:W5:Y:S03]  /*0370*/  LDG.E R21, desc[UR4][R18.64] ;  /* 0x0000000412157981 */ /* 0x000166000c1e1900 */
[----:B--2---:R-:W-:Y:S01]  /*0380*/  FFMA R8, R8, R14, R15 ;  /* 0x0000000e08087223 */ /* 0x004fe2000000000f */
[----:B------:R-:W-:Y:S01]  /*0390*/  FADD R29, R14, R11 ;  /* 0x0000000b0e1d7221 */ /* 0x000fe20000000000 */
[----:B------:R-:W-:-:S04]  /*03a0*/  IMAD.WIDE R14, R13, 0x4, R18 ;  /* 0x000000040d0e7825 */ /* 0x000fc800078e0212 */
[----:B0-----:R-:W-:Y:S01]  /*03b0*/  IMAD.WIDE R18, R12, 0x4, R16 ;  /* 0x000000040c127825 */ /* 0x001fe200078e0210 */
[----:B------:R0:W2:Y:S03]  /*03c0*/  LDG.E R11, desc[UR4][R14.64] ;  /* 0x000000040e0b7981 */ /* 0x0000a6000c1e1900 */
[----:B---3--:R-:W-:Y:S02]  /*03d0*/  FFMA R27, R27, R4, R8 ;  /* 0x000000041b1b7223 */ /* 0x008fe40000000008 */
[----:B------:R-:W3:Y:S04]  /*03e0*/  LDG.E R8, desc[UR4][R16.64] ;  /* 0x0000000410087981 */ /* 0x000ee8000c1e1900 */
[----:B------:R1:W2:Y:S01]  /*03f0*/  LDG.E R28, desc[UR4][R18.64] ;  /* 0x00000004121c7981 */ /* 0x0002a2000c1e1900 */
[----:B0-----:R-:W-:-:S06]  /*0400*/  IMAD.WIDE R14, R13, 0x4, R14 ;  /* 0x000000040d0e7825 */ /* 0x001fcc00078e020e */
[----:B------:R-:W2:Y:S01]  /*0410*/  LDG.E R15, desc[UR4][R14.64] ;  /* 0x000000040e0f7981 */ /* 0x000ea2000c1e1900 */
[----:B-1----:R-:W-:-:S06]  /*0420*/  IMAD.WIDE R18, R12, 0x4, R18 ;  /* 0x000000040c127825 */ /* 0x002fcc00078e0212 */
[----:B------:R-:W2:Y:S01]  /*0430*/  LDG.E R18, desc[UR4][R18.64] ;  /* 0x0000000412127981 */ /* 0x000ea2000c1e1900 */
[----:B------:R-:W-:Y:S01]  /*0440*/  FADD R29, R29, R4 ;  /* 0x000000041d1d7221 */ /* 0x000fe20000000000 */
[----:B----4-:R-:W-:Y:S01]  /*0450*/  FFMA R26, R26, R24, R27 ;  /* 0x000000181a1a7223 */ /* 0x010fe2000000001b */
[----:B------:R-:W-:Y:S02]  /*0460*/  IADD3 R10, PT, PT, R10, 0x8, RZ ;  /* 0x000000080a0a7810 */ /* 0x000fe40007ffe0ff */
[----:B------:R-:W-:Y:S01]  /*0470*/  FADD R29, R29, R24 ;  /* 0x000000181d1d7221 */ /* 0x000fe20000000000 */
[----:B-----5:R-:W-:Y:S01]  /*0480*/  FFMA R26, R25, R22, R26 ;  /* 0x00000016191a7223 */ /* 0x020fe2000000001a */
[----:B------:R-:W-:Y:S02]  /*0490*/  ISETP.NE.AND P0, PT, R10, RZ, PT ;  /* 0x000000ff0a00720c */ /* 0x000fe40003f05270 */
[----:B------:R-:W-:Y:S01]  /*04a0*/  FADD R29, R29, R22 ;  /* 0x000000161d1d7221 */ /* 0x000fe20000000000 */
[----:B------:R-:W-:-:S03]  /*04b0*/  FFMA R26, R23, R20, R26 ;  /* 0x00000014171a7223 */ /* 0x000fc6000000001a */
[----:B------:R-:W-:Y:S01]  /*04c0*/  FADD R29, R29, R20 ;  /* 0x000000141d1d7221 */ /* 0x000fe20000000000 */
[----:B------:R-:W-:Y:S02]  /*04d0*/  LEA R6, R13, R6, 0x3 ;  /* 0x000000060d067211 */ /* 0x000fe400078e18ff */
[----:B------:R-:W-:Y:S01]  /*04e0*/  LEA R9, R12, R9, 0x3 ;  /* 0x000000090c097211 */ /* 0x000fe200078e18ff */
[----:B---3--:R-:W-:Y:S01]  /*04f0*/  FFMA R26, R21, R8, R26 ;  /* 0x00000008151a7223 */ /* 0x008fe2000000001a */
[----:B------:R-:W-:-:S03]  /*0500*/  FADD R29, R29, R8 ;  /* 0x000000081d1d7221 */ /* 0x000fc60000000000 */
[----:B--2---:R-:W-:Y:S01]  /*0510*/  FFMA R26, R11, R28, R26 ;  /* 0x0000001c0b1a7223 */ /* 0x004fe2000000001a */
[----:B------:R-:W-:-:S03]  /*0520*/  FADD R29, R29, R28 ;  /* 0x0000001c1d1d7221 */ /* 0x000fc60000000000 */
[----:B------:R-:W-:Y:S01]  /*0530*/  FFMA R15, R15, R18, R26 ;  /* 0x000000120f0f7223 */ /* 0x000fe2000000001a */
[----:B------:R-:W-:Y:S01]  /*0540*/  FADD R11, R29, R18 ;  /* 0x000000121d0b7221 */ /* 0x000fe20000000000 */
[----:B------:R-:W-:Y:S06]  /*0550*/  @P0 BRA `(.L_x_71) ;  /* 0xfffffffc00240947 */ /* 0x000fec000383ffff */
.L_x_70:
[----:B------:R-:W-:Y:S05]  /*0560*/  @!P1 BRA `(.L_x_69) ;  /* 0x0000000400009947 */ /* 0x000fea0003800000 */
[----:B------:R-:W-:Y:S02]  /*0570*/  ISETP.GE.U32.AND P0, PT, R5, 0x4, PT ;  /* 0x000000040500780c */ /* 0x000fe40003f06070 */
[----:B------:R-:W-:-:S04]  /*0580*/  LOP3.LUT R14, R2, 0x3, RZ, 0xc0, !PT ;  /* 0x00000003020e7812 */ /* 0x000fc800078ec0ff */
[----:B------:R-:W-:-:S07]  /*0590*/  ISETP.NE.AND P1, PT, R14, RZ, PT ;  /* 0x000000ff0e00720c */ /* 0x000fce0003f25270 */
[----:B------:R-:W-:Y:S06]  /*05a0*/  @!P0 BRA `(.L_x_72) ;  /* 0x0000000000748947 */ /* 0x000fec0003800000 */
[----:B------:R-:W0:Y:S01]  /*05b0*/  LDC.64 R24, c[0x0][0x3a0] ;  /* 0x0000e800ff187b82 */ /* 0x000e220000000a00 */
[C---:B------:R-:W-:Y:S02]  /*05c0*/  IMAD R5, R7.reuse, R13, R0 ;  /* 0x0000000d07057224 */ /* 0x040fe400078e0200 */
[----:B------:R-:W-:-:S05]  /*05d0*/  IMAD R9, R7, R12, R3 ;  /* 0x0000000c07097224 */ /* 0x000fca00078e0203 */
[----:B------:R-:W1:Y:S01]  /*05e0*/  LDC.64 R26, c[0x0][0x3a8] ;  /* 0x0000ea00ff1a7b82 */ /* 0x000e620000000a00 */
[----:B0-----:R-:W-:-:S05]  /*05f0*/  IMAD.WIDE R24, R5, 0x4, R24 ;  /* 0x0000000405187825 */ /* 0x001fca00078e0218 */
[----:B------:R-:W2:Y:S01]  /*0600*/  LDG.E R6, desc[UR4][R24.64] ;  /* 0x0000000418067981 */ /* 0x000ea2000c1e1900 */
[----:B-1----:R-:W-:-:S04]  /*0610*/  IMAD.WIDE R26, R9, 0x4, R26 ;  /* 0x00000004091a7825 */ /* 0x002fc800078e021a */
[----:B------:R-:W-:Y:S01]  /*0620*/  IMAD.WIDE R8, R13, 0x4, R24 ;  /* 0x000000040d087825 */ /* 0x000fe200078e0218 */
[----:B------:R-:W2:Y:S03]  /*0630*/  LDG.E R10, desc[UR4][R26.64] ;  /* 0x000000041a0a7981 */ /* 0x000ea6000c1e1900 */
[----:B------:R-:W-:-:S04]  /*0640*/  IMAD.WIDE R16, R12, 0x4, R26 ;  /* 0x000000040c107825 */ /* 0x000fc800078e021a */
[C---:B------:R-:W-:Y:S02]  /*0650*/  IMAD.WIDE R18, R13.reuse, 0x4, R8 ;  /* 0x000000040d127825 */ /* 0x040fe400078e0208 */
[----:B------:R-:W3:Y:S02]  /*0660*/  LDG.E R9, desc[UR4][R8.64] ;  /* 0x0000000408097981 */ /* 0x000ee4000c1e1900 */
[C---:B------:R-:W-:Y:S02]  /*0670*/  IMAD.WIDE R4, R12.reuse, 0x4, R16 ;  /* 0x000000040c047825 */ /* 0x040fe400078e0210 */
[----:B------:R-:W3:Y:S02]  /*0680*/  LDG.E R17, desc[UR4][R16.64] ;  /* 0x0000000410117981 */ /* 0x000ee4000c1e1900 */
[----:B------:R-:W-:Y:S02]  /*0690*/  IMAD.WIDE R20, R13, 0x4, R18 ;  /* 0x000000040d147825 */ /* 0x000fe400078e0212 */
[----:B------:R-:W4:Y:S02]  /*06a0*/  LDG.E R29, desc[UR4][R18.64] ;  /* 0x00000004121d7981 */ /* 0x000f24000c1e1900 */
[----:B------:R-:W-:-:S02]  /*06b0*/  IMAD.WIDE R22, R12, 0x4, R4 ;  /* 0x000000040c167825 */ /* 0x000fc400078e0204 */
[----:B------:R-:W4:Y:S04]  /*06c0*/  LDG.E R5, desc[UR4][R4.64] ;  /* 0x0000000404057981 */ /* 0x000f28000c1e1900 */
[----:B------:R-:W5:Y:S04]  /*06d0*/  LDG.E R21, desc[UR4][R20.64] ;  /* 0x0000000414157981 */ /* 0x000f68000c1e1900 */
[----:B------:R-:W5:Y:S01]  /*06e0*/  LDG.E R23, desc[UR4][R22.64] ;  /* 0x0000000416177981 */ /* 0x000f62000c1e1900 */
[----:B------:R-:W-:Y:S01]  /*06f0*/  IADD3 R7, PT, PT, R7, 0x4, RZ ;  /* 0x0000000407077810 */ /* 0x000fe20007ffe0ff */
[----:B--2---:R-:W-:Y:S01]  /*0700*/  FFMA R6, R6, R10, R15 ;  /* 0x0000000a06067223 */ /* 0x004fe2000000000f */
[----:B------:R-:W-:-:S03]  /*0710*/  FADD R10, R11, R10 ;  /* 0x0000000a0b0a7221 */ /* 0x000fc60000000000 */
[----:B---3--:R-:W-:Y:S01]  /*0720*/  FFMA R6, R9, R17, R6 ;  /* 0x0000001109067223 */ /* 0x008fe20000000006 */
[----:B------:R-:W-:-:S03]  /*0730*/  FADD R10, R10, R17 ;  /* 0x000000110a0a7221 */ /* 0x000fc60000000000 */
[----:B----4-:R-:W-:Y:S01]  /*0740*/  FFMA R6, R29, R5, R6 ;  /* 0x000000051d067223 */ /* 0x010fe20000000006 */
[----:B------:R-:W-:-:S03]  /*0750*/  FADD R10, R10, R5 ;  /* 0x000000050a0a7221 */ /* 0x000fc60000000000 */
[----:B-----5:R-:W-:Y:S01]  /*0760*/  FFMA R15, R21, R23, R6 ;  /* 0x00000017150f7223 */ /* 0x020fe20000000006 */
[----:B------:R-:W-:-:S07]  /*0770*/  FADD R11, R10, R23 ;  /* 0x000000170a0b7221 */ /* 0x000fce0000000000 */
.L_x_72:
[----:B------:R-:W-:Y:S05]  /*0780*/  @!P1 BRA `(.L_x_69) ;  /* 0x0000000000789947 */ /* 0x000fea0003800000 */
[----:B------:R-:W0:Y:S01]  /*0790*/  LDC.64 R18, c[0x0][0x3a8] ;  /* 0x0000ea00ff127b82 */ /* 0x000e220000000a00 */
[----:B------:R-:W-:Y:S02]  /*07a0*/  ISETP.NE.AND P0, PT, R14, 0x1, PT ;  /* 0x000000010e00780c */ /* 0x000fe40003f05270 */
[----:B------:R-:W-:-:S04]  /*07b0*/  LOP3.LUT R6, R2, 0x1, RZ, 0xc0, !PT ;  /* 0x0000000102067812 */ /* 0x000fc800078ec0ff */
[----:B------:R-:W-:Y:S01]  /*07c0*/  ISETP.NE.U32.AND P1, PT, R6, 0x1, PT ;  /* 0x000000010600780c */ /* 0x000fe20003f25070 */
[----:B------:R-:W1:Y:S06]  /*07d0*/  LDC.64 R16, c[0x0][0x3a0] ;  /* 0x0000e800ff107b82 */ /* 0x000e6c0000000a00 */
[C---:B------:R-:W-:Y:S02]  /*07e0*/  @P0 IMAD R21, R7.reuse, R12, R3 ;  /* 0x0000000c07150224 */ /* 0x040fe400078e0203 */
[----:B------:R-:W2:Y:S01]  /*07f0*/  LDC.64 R4, c[0x0][0x3a0] ;  /* 0x0000e800ff047b82 */ /* 0x000ea20000000a00 */
[C---:B------:R-:W-:Y:S01]  /*0800*/  @P0 IMAD R23, R7.reuse, R13, R0 ;  /* 0x0000000d07170224 */ /* 0x040fe200078e0200 */
[----:B------:R-:W-:-:S06]  /*0810*/  @P0 IADD3 R7, PT, PT, R7, 0x2, RZ ;  /* 0x0000000207070810 */ /* 0x000fcc0007ffe0ff */
[----:B------:R-:W3:Y:S01]  /*0820*/  LDC.64 R8, c[0x0][0x3a8] ;  /* 0x0000ea00ff087b82 */ /* 0x000ee20000000a00 */
[----:B0-----:R-:W-:-:S04]  /*0830*/  @P0 IMAD.WIDE R20, R21, 0x4, R18 ;  /* 0x0000000415140825 */ /* 0x001fc800078e0212 */
[----:B-1----:R-:W-:Y:S01]  /*0840*/  @P0 IMAD.WIDE R16, R23, 0x4, R16 ;  /* 0x0000000417100825 */ /* 0x002fe200078e0210 */
[----:B------:R-:W4:Y:S03]  /*0850*/  @P0 LDG.E R10, desc[UR4][R20.64] ;  /* 0x00000004140a0981 */ /* 0x000f26000c1e1900 */
[C---:B------:R-:W-:Y:S02]  /*0860*/  @!P1 IMAD R25, R7.reuse, R12, R3 ;  /* 0x0000000c07199224 */ /* 0x040fe400078e0203 */
[----:B------:R-:W-:Y:S02]  /*0870*/  @!P1 IMAD R23, R7, R13, R0 ;  /* 0x0000000d07179224 */ /* 0x000fe400078e0200 */
[----:B------:R-:W-:-:S04]  /*0880*/  @P0 IMAD.WIDE R18, R12, 0x4, R20 ;  /* 0x000000040c120825 */ /* 0x000fc800078e0214 */
[----:B------:R-:W-:Y:S02]  /*0890*/  @P0 IMAD.WIDE R6, R13, 0x4, R16 ;  /* 0x000000040d060825 */ /* 0x000fe400078e0210 */
[----:B------:R-:W4:Y:S02]  /*08a0*/  @P0 LDG.E R16, desc[UR4][R16.64] ;  /* 0x0000000410100981 */ /* 0x000f24000c1e1900 */
[----:B--2---:R-:W-:Y:S02]  /*08b0*/  @!P1 IMAD.WIDE R4, R23, 0x4, R4 ;  /* 0x0000000417049825 */ /* 0x004fe400078e0204 */
[----:B------:R-:W2:Y:S02]  /*08c0*/  @P0 LDG.E R19, desc[UR4][R18.64] ;  /* 0x0000000412130981 */ /* 0x000ea4000c1e1900 */
[----:B---3--:R-:W-:Y:S02]  /*08d0*/  @!P1 IMAD.WIDE R8, R25, 0x4, R8 ;  /* 0x0000000419089825 */ /* 0x008fe400078e0208 */
[----:B------:R-:W3:Y:S04]  /*08e0*/  @P0 LDG.E R7, desc[UR4][R6.64] ;  /* 0x0000000406070981 */ /* 0x000ee8000c1e1900 */
[----:B------:R-:W5:Y:S04]  /*08f0*/  @!P1 LDG.E R4, desc[UR4][R4.64] ;  /* 0x0000000404049981 */ /* 0x000f68000c1e1900 */
[----:B------:R-:W5:Y:S01]  /*0900*/  @!P1 LDG.E R8, desc[UR4][R8.64] ;  /* 0x0000000408089981 */ /* 0x000f62000c1e1900 */
[----:B----4-:R-:W-:Y:S01]  /*0910*/  @P0 FFMA R12, R16, R10, R15 ;  /* 0x0000000a100c0223 */ /* 0x010fe2000000000f */
[----:B------:R-:W-:-:S04]  /*0920*/  @P0 FADD R10, R11, R10 ;  /* 0x0000000a0b0a0221 */ /* 0x000fc80000000000 */
[----:B--2---:R-:W-:Y:S01]  /*0930*/  @P0 FADD R11, R10, R19 ;  /* 0x000000130a0b0221 */ /* 0x004fe20000000000 */
[----:B---3--:R-:W-:-:S04]  /*0940*/  @P0 FFMA R15, R7, R19, R12 ;  /* 0x00000013070f0223 */ /* 0x008fc8000000000c */
[----:B-----5:R-:W-:Y:S01]  /*0950*/  @!P1 FFMA R15, R4, R8, R15 ;  /* 0x00000008040f9223 */ /* 0x020fe2000000000f */
[----:B------:R-:W-:-:S07]  /*0960*/  @!P1 FADD R11, R11, R8 ;  /* 0x000000080b0b9221 */ /* 0x000fce0000000000 */
.L_x_69:
[----:B------:R-:W0:Y:S01]  /*0970*/  LDCU UR6, c[0x0][0x38c] ;  /* 0x00007180ff0677ac */ /* 0x000e220008000800 */
[----:B------:R-:W-:Y:S01]  /*0980*/  I2FP.F32.S32 R5, R2 ;  /* 0x0000000200057245 */ /* 0x000fe20000201400 */
[----:B------:R-:W-:Y:S03]  /*0990*/  BSSY.RECONVERGENT B0, `(.L_x_73) ;  /* 0x000000d000007945 */ /* 0x000fe60003800200 */
[----:B------:R-:W1:Y:S01]  /*09a0*/  MUFU.RCP R4, R5 ;  /* 0x0000000500047308 */ /* 0x000e620000001000 */
[----:B0-----:R-:W-:-:S07]  /*09b0*/  FMUL R2, R15, UR6 ;  /* 0x000000060f027c20 */ /* 0x001fce0008400000 */
[----:B------:R-:W0:Y:S01]  /*09c0*/  FCHK P0, R2, R5 ;  /* 0x0000000502007302 */ /* 0x000e220000000000 */
[----:B-1----:R-:W-:-:S04]  /*09d0*/  FFMA R7, -R5, R4, 1 ;  /* 0x3f80000005077423 */ /* 0x002fc80000000104 */
[----:B------:R-:W-:-:S04]  /*09e0*/  FFMA R7, R4, R7, R4 ;  /* 0x0000000704077223 */ /* 0x000fc80000000004 */
[----:B------:R-:W-:-:S04]  /*09f0*/  FFMA R4, R2, R7, RZ ;  /* 0x0000000702047223 */ /* 0x000fc800000000ff */
[----:B------:R-:W-:-:S04]  /*0a00*/  FFMA R6, -R5, R4, R2 ;  /* 0x0000000405067223 */ /* 0x000fc80000000102 */
[----:B------:R-:W-:Y:S01]  /*0a10*/  FFMA R4, R7, R6, R4 ;  /* 0x0000000607047223 */ /* 0x000fe20000000004 */
[----:B0-----:R-:W-:Y:S06]  /*0a20*/  @!P0 BRA `(.L_x_74) ;  /* 0x00000000000c8947 */ /* 0x001fec0003800000 */
[----:B------:R-:W-:-:S07]  /*0a30*/  MOV R4, 0xa50 ;  /* 0x00000a5000047802 */ /* 0x000fce0000000f00 */
[----:B------:R-:W-:Y:S05]  /*0a40*/  CALL.REL.NOINC `($__internal_3_$__cuda_sm3x_div_rn_noftz_f32_slowpath) ;  /* 0x00000000007c7944 */ /* 0x000fea0003c00000 */
[----:B------:R-:W-:-:S07]  /*0a50*/  MOV R4, R2 ;  /* 0x0000000200047202 */ /* 0x000fce0000000f00 */
.L_x_74:
[----:B------:R-:W-:Y:S05]  /*0a60*/  BSYNC.RECONVERGENT B0 ;  /* 0x0000000000007941 */ /* 0x000fea0003800200 */
.L_x_73:
[----:B------:R-:W0:Y:S01]  /*0a70*/  LDC.64 R6, c[0x0][0x390] ;  /* 0x0000e400ff067b82 */ /* 0x000e220000000a00 */
[----:B------:R-:W1:Y:S02]  /*0a80*/  LDCU UR6, c[0x0][0x380] ;  /* 0x00007000ff0677ac */ /* 0x000e640008000800 */
[----:B-1----:R-:W-:Y:S01]  /*0a90*/  IMAD R9, R0, UR6, R3 ;  /* 0x0000000600097c24 */ /* 0x002fe2000f8e0203 */
[----:B------:R-:W1:Y:S03]  /*0aa0*/  LDCU UR6, c[0x0][0x38c] ;  /* 0x00007180ff0677ac */ /* 0x000e660008000800 */
[----:B0-----:R-:W-:-:S05]  /*0ab0*/  IMAD.WIDE R6, R9, 0x4, R6 ;  /* 0x0000000409067825 */ /* 0x001fca00078e0206 */
[----:B------:R-:W2:Y:S01]  /*0ac0*/  LDG.E R9, desc[UR4][R6.64] ;  /* 0x0000000406097981 */ /* 0x000ea2000c1e1900 */
[----:B------:R-:W0:Y:S01]  /*0ad0*/  MUFU.RCP R0, R5 ;  /* 0x0000000500007308 */ /* 0x000e220000001000 */
[----:B------:R-:W-:Y:S01]  /*0ae0*/  BSSY.RECONVERGENT B0, `(.L_x_75) ;  /* 0x000000f000007945 */ /* 0x000fe20003800200 */
[----:B0-----:R-:W-:-:S04]  /*0af0*/  FFMA R13, -R5, R0, 1 ;  /* 0x3f800000050d7423 */ /* 0x001fc80000000100 */
[----:B------:R-:W-:Y:S01]  /*0b00*/  FFMA R0, R0, R13, R0 ;  /* 0x0000000d00007223 */ /* 0x000fe20000000000 */
[----:B--2---:R-:W-:Y:S01]  /*0b10*/  FADD R9, R9, -R4 ;  /* 0x8000000409097221 */ /* 0x004fe20000000000 */
[----:B-1----:R-:W-:-:S04]  /*0b20*/  FMUL R4, R11, UR6 ;  /* 0x000000060b047c20 */ /* 0x002fc80008400000 */
[----:B------:R0:W-:Y:S01]  /*0b30*/  STG.E desc[UR4][R6.64], R9 ;  /* 0x0000000906007986 */ /* 0x0001e2000c101904 */
[----:B------:R-:W1:Y:S01]  /*0b40*/  FCHK P0, R4, R5 ;  /* 0x0000000504007302 */ /* 0x000e620000000000 */
[----:B------:R-:W-:-:S04]  /*0b50*/  FFMA R2, R0, R4, RZ ;  /* 0x0000000400027223 */ /* 0x000fc800000000ff */
[----:B------:R-:W-:-:S04]  /*0b60*/  FFMA R11, -R5, R2, R4 ;  /* 0x00000002050b7223 */ /* 0x000fc80000000104 */
[----:B------:R-:W-:Y:S01]  /*0b70*/  FFMA R0, R0, R11, R2 ;  /* 0x0000000b00007223 */ /* 0x000fe20000000002 */
[----:B01----:R-:W-:Y:S06]  /*0b80*/  @!P0 BRA `(.L_x_76) ;  /* 0x0000000000108947 */ /* 0x003fec0003800000 */
[----:B------:R-:W-:Y:S02]  /*0b90*/  MOV R2, R4 ;  /* 0x0000000400027202 */ /* 0x000fe40000000f00 */
[----:B------:R-:W-:-:S07]  /*0ba0*/  MOV R4, 0xbc0 ;  /* 0x00000bc000047802 */ /* 0x000fce0000000f00 */
[----:B------:R-:W-:Y:S05]  /*0bb0*/  CALL.REL.NOINC `($__internal_3_$__cuda_sm3x_div_rn_noftz_f32_slowpath) ;  /* 0x0000000000207944 */ /* 0x000fea0003c00000 */
[----:B------:R-:W-:-:S07]  /*0bc0*/  MOV R0, R2 ;  /* 0x0000000200007202 */ /* 0x000fce0000000f00 */
.L_x_76:
[----:B------:R-:W-:Y:S05]  /*0bd0*/  BSYNC.RECONVERGENT B0 ;  /* 0x0000000000007941 */ /* 0x000fea0003800200 */
.L_x_75:
[----:B------:R-:W0:Y:S02]  /*0be0*/  LDC.64 R4, c[0x0][0x398] ;  /* 0x0000e600ff047b82 */ /* 0x000e240000000a00 */
[----:B0-----:R-:W-:-:S05]  /*0bf0*/  IMAD.WIDE R2, R3, 0x4, R4 ;  /* 0x0000000403027825 */ /* 0x001fca00078e0204 */
[----:B------:R-:W2:Y:S02]  /*0c00*/  LDG.E R5, desc[UR4][R2.64] ;  /* 0x0000000402057981 */ /* 0x000ea4000c1e1900 */
[----:B--2---:R-:W-:-:S05]  /*0c10*/  FADD R5, R5, -R0 ;  /* 0x8000000005057221 */ /* 0x004fca0000000000 */
[----:B------:R-:W-:Y:S01]  /*0c20*/  STG.E desc[UR4][R2.64], R5 ;  /* 0x0000000502007986 */ /* 0x000fe2000c101904 */
[----:B------:R-:W-:Y:S05]  /*0c30*/  EXIT ;  /* 0x000000000000794d */ /* 0x000fea0003800000 */
        .weak           $__internal_3_$__cuda_sm3x_div_rn_noftz_f32_slowpath
        .type           $__internal_3_$__cuda_sm3x_div_rn_noftz_f32_slowpath,@function
        .size           $__internal_3_$__cuda_sm3x_div_rn_noftz_f32_slowpath,(.L_x_98 - $__internal_3_$__cuda_sm3x_div_rn_noftz_f32_slowpath)
$__internal_3_$__cuda_sm3x_div_rn_noftz_f32_slowpath:
        /* <DEDUP_REMOVED lines=35> */
.L_x_78:
        /* <DEDUP_REMOVED lines=29> */
[-CC-:B------:R-:W-:Y:S01]  /*1040*/  FFMA.RZ R6, R14, R10.reuse, R15.reuse ;  /* 0x0000000a0e067223 */ /* 0x180fe2000000c00f */
[----:B------:R-:W-:Y:S01]  /*1050*/  IADD3 R9, PT, PT, R12, 0x20, RZ ;  /* 0x000000200c097810 */ /* 0x000fe20007ffe0ff */
[-CC-:B------:R-:W-:Y:S01]  /*1060*/  FFMA.RM R7, R14, R10.reuse, R15.reuse ;  /* 0x0000000a0e077223 */ /* 0x180fe2000000400f */
[----:B------:R-:W-:Y:S02]  /*1070*/  ISETP.NE.AND P2, PT, R12, RZ, PT ;  /* 0x000000ff0c00720c */ /* 0x000fe40003f45270 */
[----:B------:R-:W-:Y:S01]  /*1080*/  LOP3.LUT R8, R6, 0x7fffff, RZ, 0xc0, !PT ;  /* 0x007fffff06087812 */ /* 0x000fe200078ec0ff */
[----:B------:R-:W-:Y:S01]  /*1090*/  FFMA.RP R6, R14, R10, R15 ;  /* 0x0000000a0e067223 */ /* 0x000fe2000000800f */
[----:B------:R-:W-:Y:S02]  /*10a0*/  ISETP.NE.AND P1, PT, R12, RZ, PT ;  /* 0x000000ff0c00720c */ /* 0x000fe40003f25270 */
[----:B------:R-:W-:Y:S02]  /*10b0*/  LOP3.LUT R8, R8, 0x800000, RZ, 0xfc, !PT ;  /* 0x0080000008087812 */ /* 0x000fe400078efcff */
[----:B------:R-:W-:-:S02]  /*10c0*/  IADD3 R10, PT, PT, -R12, RZ, RZ ;  /* 0x000000ff0c0a7210 */ /* 0x000fc40007ffe1ff */
[----:B------:R-:W-:Y:S02]  /*10d0*/  SHF.L.U32 R9, R8, R9, RZ ;  /* 0x0000000908097219 */ /* 0x000fe400000006ff */
[----:B------:R-:W-:Y:S02]  /*10e0*/  FSETP.NEU.FTZ.AND P0, PT, R6, R7, PT ;  /* 0x000000070600720b */ /* 0x000fe40003f1d000 */
[----:B------:R-:W-:Y:S02]  /*10f0*/  SEL R7, R10, RZ, P2 ;  /* 0x000000ff0a077207 */ /* 0x000fe40001000000 */
[----:B------:R-:W-:Y:S02]  /*1100*/  ISETP.NE.AND P1, PT, R9, RZ, P1 ;  /* 0x000000ff0900720c */ /* 0x000fe40000f25270 */
[----:B------:R-:W-:Y:S02]  /*1110*/  SHF.R.U32.HI R7, RZ, R7, R8 ;  /* 0x00000007ff077219 */ /* 0x000fe40000011608 */
[----:B------:R-:W-:-:S02]  /*1120*/  PLOP3.LUT P0, PT, P0, P1, PT, 0xf8, 0x8f ;  /* 0x00000000008f781c */ /* 0x000fc40000703f70 */
[----:B------:R-:W-:Y:S02]  /*1130*/  SHF.R.U32.HI R9, RZ, 0x1, R7 ;  /* 0x00000001ff097819 */ /* 0x000fe40000011607 */
[----:B------:R-:W-:-:S04]  /*1140*/  SEL R6, RZ, 0x1, !P0 ;  /* 0x00000001ff067807 */ /* 0x000fc80004000000 */
[----:B------:R-:W-:-:S04]  /*1150*/  LOP3.LUT R6, R6, 0x1, R9, 0xf8, !PT ;  /* 0x0000000106067812 */ /* 0x000fc800078ef809 */
[----:B------:R-:W-:-:S04]  /*1160*/  LOP3.LUT R6, R6, R7, RZ, 0xc0, !PT ;  /* 0x0000000706067212 */ /* 0x000fc800078ec0ff */
[----:B------:R-:W-:-:S04]  /*1170*/  IADD3 R9, PT, PT, R9, R6, RZ ;  /* 0x0000000609097210 */ /* 0x000fc80007ffe0ff */
[----:B------:R-:W-:Y:S01]  /*1180*/  LOP3.LUT R2, R9, R2, RZ, 0xfc, !PT ;  /* 0x0000000209027212 */ /* 0x000fe200078efcff */
[----:B------:R-:W-:Y:S06]  /*1190*/  BRA `(.L_x_86) ;  /* 0x0000000000107947 */ /* 0x000fec0003800000 */
.L_x_85:
[----:B------:R-:W-:-:S04]  /*11a0*/  LOP3.LUT R2, R2, 0x80000000, RZ, 0xc0, !PT ;  /* 0x8000000002027812 */ /* 0x000fc800078ec0ff */
[----:B------:R-:W-:Y:S01]  /*11b0*/  LOP3.LUT R2, R2, 0x7f800000, RZ, 0xfc, !PT ;  /* 0x7f80000002027812 */ /* 0x000fe200078efcff */
[----:B------:R-:W-:Y:S06]  /*11c0*/  BRA `(.L_x_86) ;  /* 0x0000000000047947 */ /* 0x000fec0003800000 */
.L_x_84:
[----:B------:R-:W-:-:S07]  /*11d0*/  LEA R2, R9, R2, 0x17 ;  /* 0x0000000209027211 */ /* 0x000fce00078eb8ff */
.L_x_86:
[----:B------:R-:W-:Y:S05]  /*11e0*/  BSYNC.RECONVERGENT B2 ;  /* 0x0000000000027941 */ /* 0x000fea0003800200 */
.L_x_83:
[----:B------:R-:W-:Y:S05]  /*11f0*/  BRA `(.L_x_87) ;  /* 0x0000000000207947 */ /* 0x000fea0003800000 */
.L_x_82:
[----:B------:R-:W-:-:S04]  /*1200*/  LOP3.LUT R2, R7, 0x80000000, R2, 0x48, !PT ;  /* 0x8000000007027812 */ /* 0x000fc800078e4802 */
[----:B------:R-:W-:Y:S01]  /*1210*/  LOP3.LUT R2, R2, 0x7f800000, RZ, 0xfc, !PT ;  /* 0x7f80000002027812 */ /* 0x000fe200078efcff */
[----:B------:R-:W-:Y:S06]  /*1220*/  BRA `(.L_x_87) ;  /* 0x0000000000147947 */ /* 0x000fec0003800000 */
.L_x_81:
[----:B------:R-:W-:Y:S01]  /*1230*/  LOP3.LUT R2, R7, 0x80000000, R2, 0x48, !PT ;  /* 0x8000000007027812 */ /* 0x000fe200078e4802 */
[----:B------:R-:W-:Y:S06]  /*1240*/  BRA `(.L_x_87) ;  /* 0x00000000000c7947 */ /* 0x000fec0003800000 */
.L_x_80:
[----:B------:R-:W0:Y:S01]  /*1250*/  MUFU.RSQ R2, -QNAN ;  /* 0xffc0000000027908 */ /* 0x000e220000001400 */
[----:B------:R-:W-:Y:S05]  /*1260*/  BRA `(.L_x_87) ;  /* 0x0000000000047947 */ /* 0x000fea0003800000 */
.L_x_79:
[----:B------:R-:W-:-:S07]  /*1270*/  FADD.FTZ R2, R2, R5 ;  /* 0x0000000502027221 */ /* 0x000fce0000010000 */
.L_x_87:
[----:B------:R-:W-:Y:S05]  /*1280*/  BSYNC.RECONVERGENT B1 ;  /* 0x0000000000017941 */ /* 0x000fea0003800200 */
.L_x_77:
[----:B------:R-:W-:Y:S01]  /*1290*/  HFMA2 R7, -RZ, RZ, 0, 0 ;  /* 0x00000000ff077431 */ /* 0x000fe200000001ff */
[----:B------:R-:W-:-:S04]  /*12a0*/  MOV R6, R4 ;  /* 0x0000000400067202 */ /* 0x000fc80000000f00 */
[----:B0-----:R-:W-:Y:S05]  /*12b0*/  RET.REL.NODEC R6 `(_Z12update_layeriiifPfS_S_S_) ;  /* 0xffffffec06507950 */ /* 0x001fea0003c3ffff */
.L_x_88:
        /* <DEDUP_REMOVED lines=12> */
.L_x_98:


//--------------------- .text._Z8backwardiiifPfS_S_S_ --------------------------
	.section	.text._Z8backwardiiifPfS_S_S_,"ax",@progbits
	.align	128
        .global         _Z8backwardiiifPfS_S_S_
        .type           _Z8backwardiiifPfS_S_S_,@function
        .size           _Z8backwardiiifPfS_S_S_,(.L_x_106 - _Z8backwardiiifPfS_S_S_)
        .other          _Z8backwardiiifPfS_S_S_,@"STO_CUDA_ENTRY STV_DEFAULT"
_Z8backwardiiifPfS_S_S_:
.text._Z8backwardiiifPfS_S_S_:
[----:B------:R-:W-:Y:S01]  /*0000*/  LDC R1, c[0x0][0x37c] ;  /* 0x0000df00ff017b82 */ /* 0x000fe20000000800 */
[----:B------:R-:W0:Y:S07]  /*0010*/  S2R R3, SR_TID.X ;  /* 0x0000000000037919 */ /* 0x000e2e0000002100 */
[----:B------:R-:W0:Y:S01]  /*0020*/  S2UR UR4, SR_CTAID.X ;  /* 0x00000000000479c3 */ /* 0x000e220000002500 */
[----:B------:R-:W1:Y:S01]  /*0030*/  LDCU UR6, c[0x0][0x388] ;  /* 0x00007100ff0677ac */ /* 0x000e620008000800 */
[----:B------:R-:W2:Y:S01]  /*0040*/  S2R R2, SR_TID.Y ;  /* 0x0000000000027919 */ /* 0x000ea20000002200 */
[----:B------:R-:W3:Y:S05]  /*0050*/  LDCU UR7, c[0x0][0x380] ;  /* 0x00007000ff0777ac */ /* 0x000eea0008000800 */
[----:B------:R-:W0:Y:S08]  /*0060*/  LDC R0, c[0x0][0x360] ;  /* 0x0000d800ff007b82 */ /* 0x000e300000000800 */
[----:B------:R-:W2:Y:S08]  /*0070*/  S2UR UR5, SR_CTAID.Y ;  /* 0x00000000000579c3 */ /* 0x000eb00000002600 */
[----:B------:R-:W2:Y:S01]  /*0080*/  LDC R5, c[0x0][0x364] ;  /* 0x0000d900ff057b82 */ /* 0x000ea20000000800 */
[----:B0-----:R-:W-:-:S05]  /*0090*/  IMAD R0, R0, UR4, R3 ;  /* 0x0000000400007c24 */ /* 0x001fca000f8e0203 */
[----:B-1----:R-:W-:Y:S01]  /*00a0*/  ISETP.GE.AND P0, PT, R0, UR6, PT ;  /* 0x0000000600007c0c */ /* 0x002fe2000bf06270 */
[----:B--2---:R-:W-:-:S05]  /*00b0*/  IMAD R5, R5, UR5, R2 ;  /* 0x0000000505057c24 */ /* 0x004fca000f8e0202 */
[----:B---3--:R-:W-:-:S13]  /*00c0*/  ISETP.GE.OR P0, PT, R5, UR7, P0 ;  /* 0x0000000705007c0c */ /* 0x008fda0008706670 */
[----:B------:R-:W-:Y:S05]  /*00d0*/  @P0 EXIT ;  /* 0x000000000000094d */ /* 0x000fea0003800000 */
[----:B------:R-:W0:Y:S01]  /*00e0*/  LDC.64 R2, c[0x0][0x3a8] ;  /* 0x0000ea00ff027b82 */ /* 0x000e220000000a00 */
[----:B------:R-:W1:Y:S01]  /*00f0*/  LDCU.64 UR4, c[0x0][0x358] ;  /* 0x00006b00ff0477ac */ /* 0x000e620008000a00 */
[----:B------:R-:W-:-:S04]  /*0100*/  IMAD R5, R5, UR6, R0 ;  /* 0x0000000605057c24 */ /* 0x000fc8000f8e0200 */
[----:B0-----:R-:W-:-:S05]  /*0110*/  IMAD.WIDE R2, R5, 0x4, R2 ;  /* 0x0000000405027825 */ /* 0x001fca00078e0202 */
[----:B-1----:R-:W-:Y:S01]  /*0120*/  STG.E desc[UR4][R2.64], RZ ;  /* 0x000000ff02007986 */ /* 0x002fe2000c101904 */
[----:B------:R-:W-:Y:S05]  /*0130*/  EXIT ;  /* 0x000000000000794d */ /* 0x000fea0003800000 */
.L_x_89:
        /* <DEDUP_REMOVED lines=12> */
.L_x_106:


//--------------------- .text._Z7forwardiiiPfS_S_S_ --------------------------
	.section	.text._Z7forwardiiiPfS_S_S_,"ax",@progbits
	.align	128
        .global         _Z7forwardiiiPfS_S_S_
        .type           _Z7forwardiiiPfS_S_S_,@function
        .size           _Z7forwardiiiPfS_S_S_,(.L_x_107 - _Z7forwardiiiPfS_S_S_)
        .other          _Z7forwardiiiPfS_S_S_,@"STO_CUDA_ENTRY STV_DEFAULT"
_Z7forwardiiiPfS_S_S_:
.text._Z7forwardiiiPfS_S_S_:
[----:B------:R-:W-:Y:S01]  /*0000*/  LDC R1, c[0x0][0x37c] ;  /* 0x0000df00ff017b82 */ /* 0x000fe20000000800 */
[----:B------:R-:W0:Y:S07]  /*0010*/  S2R R2, SR_TID.X ;  /* 0x0000000000027919 */ /* 0x000e2e0000002100 */
[----:B------:R-:W0:Y:S01]  /*0020*/  S2UR UR4, SR_CTAID.X ;  /* 0x00000000000479c3 */ /* 0x000e220000002500 */
[----:B------:R-:W1:Y:S01]  /*0030*/  LDCU UR6, c[0x0][0x380] ;  /* 0x00007000ff0677ac */ /* 0x000e620008000800 */
[----:B------:R-:W2:Y:S06]  /*0040*/  S2R R4, SR_TID.Y ;  /* 0x0000000000047919 */ /* 0x000eac0000002200 */
[----:B------:R-:W0:Y:S08]  /*0050*/  LDC R7, c[0x0][0x360] ;  /* 0x0000d800ff077b82 */ /* 0x000e300000000800 */
[----:B------:R-:W2:Y:S08]  /*0060*/  S2UR UR5, SR_CTAID.Y ;  /* 0x00000000000579c3 */ /* 0x000eb00000002600 */
[----:B------:R-:W2:Y:S08]  /*0070*/  LDC R9, c[0x0][0x364] ;  /* 0x0000d900ff097b82 */ /* 0x000eb00000000800 */
[----:B------:R-:W3:Y:S01]  /*0080*/  LDC R0, c[0x0][0x388] ;  /* 0x0000e200ff007b82 */ /* 0x000ee20000000800 */
[----:B0-----:R-:W-:-:S02]  /*0090*/  IMAD R7, R7, UR4, R2 ;  /* 0x0000000407077c24 */ /* 0x001fc4000f8e0202 */
[----:B--2---:R-:W-:-:S03]  /*00a0*/  IMAD R9, R9, UR5, R4 ;  /* 0x0000000509097c24 */ /* 0x004fc6000f8e0204 */
[----:B---3--:R-:W-:-:S04]  /*00b0*/  ISETP.GE.AND P0, PT, R7, R0, PT ;  /* 0x000000000700720c */ /* 0x008fc80003f06270 */
[----:B-1----:R-:W-:-:S13]  /*00c0*/  ISETP.GE.OR P0, PT, R9, UR6, P0 ;  /* 0x0000000609007c0c */ /* 0x002fda0008706670 */
[----:B------:R-:W-:Y:S05]  /*00d0*/  @P0 EXIT ;  /* 0x000000000000094d */ /* 0x000fea0003800000 */
[----:B------:R-:W0:Y:S01]  /*00e0*/  LDC.64 R4, c[0x0][0x3a0] ;  /* 0x0000e800ff047b82 */ /* 0x000e220000000a00 */
[----:B------:R-:W1:Y:S07]  /*00f0*/  LDCU.64 UR4, c[0x0][0x358] ;  /* 0x00006b00ff0477ac */ /* 0x000e6e0008000a00 */
[----:B------:R-:W2:Y:S08]  /*0100*/  LDC R6, c[0x0][0x384] ;  /* 0x0000e100ff067b82 */ /* 0x000eb00000000800 */
[----:B------:R-:W3:Y:S01]  /*0110*/  LDC.64 R2, c[0x0][0x3a8] ;  /* 0x0000ea00ff027b82 */ /* 0x000ee20000000a00 */
[----:B0-----:R-:W-:-:S05]  /*0120*/  IMAD.WIDE R4, R7, 0x4, R4 ;  /* 0x0000000407047825 */ /* 0x001fca00078e0204 */
[----:B-1----:R-:W4:Y:S01]  /*0130*/  LDG.E R13, desc[UR4][R4.64] ;  /* 0x00000004040d7981 */ /* 0x002f22000c1e1900 */
[----:B------:R-:W-:Y:S01]  /*0140*/  IMAD R11, R9, R0, R7 ;  /* 0x00000000090b7224 */ /* 0x000fe200078e0207 */
[----:B--2---:R-:W-:-:S03]  /*0150*/  ISETP.GE.AND P0, PT, R6, 0x1, PT ;  /* 0x000000010600780c */ /* 0x004fc60003f06270 */
[----:B---3--:R-:W-:-:S05]  /*0160*/  IMAD.WIDE R2, R11, 0x4, R2 ;  /* 0x000000040b027825 */ /* 0x008fca00078e0202 */
[----:B----4-:R0:W-:Y:S05]  /*0170*/  STG.E desc[UR4][R2.64], R13 ;  /* 0x0000000d02007986 */ /* 0x0101ea000c101904 */
[----:B------:R-:W-:Y:S05]  /*0180*/  @!P0 EXIT ;  /* 0x000000000000894d */ /* 0x000fea0003800000 */
[C---:B------:R-:W-:Y:S01]  /*0190*/  ISETP.GE.U32.AND P1, PT, R6.reuse, 0x8, PT ;  /* 0x000000080600780c */ /* 0x040fe20003f26070 */
[----:B------:R-:W-:Y:S01]  /*01a0*/  HFMA2 R8, -RZ, RZ, 0, 0 ;  /* 0x00000000ff087431 */ /* 0x000fe200000001ff */
[----:B------:R-:W-:Y:S01]  /*01b0*/  LOP3.LUT R18, R6, 0x7, RZ, 0xc0, !PT ;  /* 0x0000000706127812 */ /* 0x000fe200078ec0ff */
[----:B------:R-:W-:-:S03]  /*01c0*/  IMAD R9, R9, R6, RZ ;  /* 0x0000000609097224 */ /* 0x000fc600078e02ff */
[----:B------:R-:W-:-:S07]  /*01d0*/  ISETP.NE.AND P0, PT, R18, RZ, PT ;  /* 0x000000ff1200720c */ /* 0x000fce0003f05270 */
[----:B------:R-:W-:Y:S06]  /*01e0*/  @!P1 BRA `(.L_x_90) ;  /* 0x0000000000dc9947 */ /* 0x000fec0003800000 */
[----:B------:R-:W1:Y:S01]  /*01f0*/  LDC.64 R4, c[0x0][0x390] ;  /* 0x0000e400ff047b82 */ /* 0x000e620000000a00 */
[----:B------:R-:W-:Y:S02]  /*0200*/  LOP3.LUT R8, R6, 0x7ffffff8, RZ, 0xc0, !PT ;  /* 0x7ffffff806087812 */ /* 0x000fe400078ec0ff */
[----:B------:R-:W-:Y:S02]  /*0210*/  MOV R11, R7 ;  /* 0x00000007000b7202 */ /* 0x000fe40000000f00 */
[----:B------:R-:W-:Y:S01]  /*0220*/  IADD3 R10, PT, PT, -R8, RZ, RZ ;  /* 0x000000ff080a7210 */ /* 0x000fe20007ffe1ff */
[----:B-1----:R-:W-:-:S03]  /*0230*/  IMAD.WIDE.U32 R4, R9, 0x4, R4 ;  /* 0x0000000409047825 */ /* 0x002fc600078e0004 */
[----:B------:R-:W-:-:S04]  /*0240*/  IADD3 R12, P1, PT, R4, 0x10, RZ ;  /* 0x00000010040c7810 */ /* 0x000fc80007f3e0ff */
[----:B------:R-:W-:-:S09]  /*0250*/  IADD3.X R5, PT, PT, RZ, R5, RZ, P1, !PT ;  /* 0x00000005ff057210 */ /* 0x000fd20000ffe4ff */
.L_x_91:
[----:B------:R-:W1:Y:S01]  /*0260*/  LDC.64 R14, c[0x0][0x398] ;  /* 0x0000e600ff0e7b82 */ /* 0x000e620000000a00 */
[----:B------:R-:W-:-:S05]  /*0270*/  MOV R4, R12 ;  /* 0x0000000c00047202 */ /* 0x000fca0000000f00 */
[----:B--2---:R-:W2:Y:S01]  /*0280*/  LDG.E R16, desc[UR4][R4.64+-0x10] ;  /* 0xfffff00404107981 */ /* 0x004ea2000c1e1900 */
[----:B-1----:R-:W-:-:S05]  /*0290*/  IMAD.WIDE R14, R11, 0x4, R14 ;  /* 0x000000040b0e7825 */ /* 0x002fca00078e020e */
[----:B------:R-:W2:Y:S02]  /*02a0*/  LDG.E R12, desc[UR4][R14.64] ;  /* 0x000000040e0c7981 */ /* 0x000ea4000c1e1900 */
[----:B--2---:R-:W-:Y:S01]  /*02b0*/  FFMA R19, R12, R16, R13 ;  /* 0x000000100c137223 */ /* 0x004fe2000000000d */
[----:B0-----:R-:W-:-:S04]  /*02c0*/  IMAD.WIDE R12, R0, 0x4, R14 ;  /* 0x00000004000c7825 */ /* 0x001fc800078e020e */
[----:B------:R0:W-:Y:S04]  /*02d0*/  STG.E desc[UR4][R2.64], R19 ;  /* 0x0000001302007986 */ /* 0x0001e8000c101904 */
[----:B------:R-:W2:Y:S04]  /*02e0*/  LDG.E R16, desc[UR4][R12.64] ;  /* 0x000000040c107981 */ /* 0x000ea8000c1e1900 */
[----:B------:R-:W2:Y:S02]  /*02f0*/  LDG.E R17, desc[UR4][R4.64+-0xc] ;  /* 0xfffff40404117981 */ /* 0x000ea4000c1e1900 */
[----:B--2---:R-:W-:Y:S01]  /*0300*/  FFMA R21, R16, R17, R19 ;  /* 0x0000001110157223 */ /* 0x004fe20000000013 */
[----:B------:R-:W-:-:S04]  /*0310*/  IMAD.WIDE R16, R0, 0x4, R12 ;  /* 0x0000000400107825 */ /* 0x000fc800078e020c */
[----:B------:R-:W-:Y:S04]  /*0320*/  STG.E desc[UR4][R2.64], R21 ;  /* 0x0000001502007986 */ /* 0x000fe8000c101904 */
[----:B------:R-:W2:Y:S04]  /*0330*/  LDG.E R20, desc[UR4][R16.64] ;  /* 0x0000000410147981 */ /* 0x000ea8000c1e1900 */
[----:B------:R-:W2:Y:S01]  /*0340*/  LDG.E R22, desc[UR4][R4.64+-0x8] ;  /* 0xfffff80404167981 */ /* 0x000ea2000c1e1900 */
[----:B------:R-:W-:-:S04]  /*0350*/  IMAD.WIDE R14, R0, 0x4, R16 ;  /* 0x00000004000e7825 */ /* 0x000fc800078e0210 */
[----:B--2---:R-:W-:-:S05]  /*0360*/  FFMA R23, R20, R22, R21 ;  /* 0x0000001614177223 */ /* 0x004fca0000000015 */
[----:B------:R1:W-:Y:S04]  /*0370*/  STG.E desc[UR4][R2.64], R23 ;  /* 0x0000001702007986 */ /* 0x0003e8000c101904 */
[----:B------:R-:W0:Y:S04]  /*0380*/  LDG.E R20, desc[UR4][R14.64] ;  /* 0x000000040e147981 */ /* 0x000e28000c1e1900 */
[----:B------:R-:W0:Y:S02]  /*0390*/  LDG.E R12, desc[UR4][R4.64+-0x4] ;  /* 0xfffffc04040c7981 */ /* 0x000e24000c1e1900 */
[----:B0-----:R-:W-:Y:S01]  /*03a0*/  FFMA R19, R20, R12, R23 ;  /* 0x0000000c14137223 */ /* 0x001fe20000000017 */
[----:B------:R-:W-:-:S04]  /*03b0*/  IMAD.WIDE R12, R0, 0x4, R14 ;  /* 0x00000004000c7825 */ /* 0x000fc800078e020e */
[----:B------:R0:W-:Y:S04]  /*03c0*/  STG.E desc[UR4][R2.64], R19 ;  /* 0x0000001302007986 */ /* 0x0001e8000c101904 */
[----:B------:R-:W2:Y:S04]  /*03d0*/  LDG.E R20, desc[UR4][R12.64] ;  /* 0x000000040c147981 */ /* 0x000ea8000c1e1900 */
[----:B------:R-:W2:Y:S02]  /*03e0*/  LDG.E R16, desc[UR4][R4.64] ;  /* 0x0000000404107981 */ /* 0x000ea4000c1e1900 */
[----:B--2---:R-:W-:Y:S01]  /*03f0*/  FFMA R25, R20, R16, R19 ;  /* 0x0000001014197223 */ /* 0x004fe20000000013 */
[----:B------:R-:W-:-:S04]  /*0400*/  IMAD.WIDE R16, R0, 0x4, R12 ;  /* 0x0000000400107825 */ /* 0x000fc800078e020c */
[----:B------:R2:W-:Y:S04]  /*0410*/  STG.E desc[UR4][R2.64], R25 ;  /* 0x0000001902007986 */ /* 0x0005e8000c101904 */
[----:B------:R-:W1:Y:S04]  /*0420*/  LDG.E R20, desc[UR4][R16.64] ;  /* 0x0000000410147981 */ /* 0x000e68000c1e1900 */
[----:B------:R-:W1:Y:S02]  /*0430*/  LDG.E R14, desc[UR4][R4.64+0x4] ;  /* 0x00000404040e7981 */ /* 0x000e64000c1e1900 */
[----:B-1----:R-:W-:Y:S01]  /*0440*/  FFMA R23, R20, R14, R25 ;  /* 0x0000000e14177223 */ /* 0x002fe20000000019 */
[----:B------:R-:W-:-:S04]  /*0450*/  IMAD.WIDE R14, R0, 0x4, R16 ;  /* 0x00000004000e7825 */ /* 0x000fc800078e0210 */
[----:B------:R2:W-:Y:S04]  /*0460*/  STG.E desc[UR4][R2.64], R23 ;  /* 0x0000001702007986 */ /* 0x0005e8000c101904 */
[----:B------:R-:W0:Y:S04]  /*0470*/  LDG.E R20, desc[UR4][R14.64] ;  /* 0x000000040e147981 */ /* 0x000e28000c1e1900 */
[----:B------:R-:W0:Y:S01]  /*0480*/  LDG.E R12, desc[UR4][R4.64+0x8] ;  /* 0x00000804040c7981 */ /* 0x000e22000c1e1900 */
[----:B------:R-:W-:Y:S01]  /*0490*/  IADD3 R10, PT, PT, R10, 0x8, RZ ;  /* 0x000000080a0a7810 */ /* 0x000fe20007ffe0ff */
[----:B0-----:R-:W-:Y:S01]  /*04a0*/  FFMA R19, R20, R12, R23 ;  /* 0x0000000c14137223 */ /* 0x001fe20000000017 */
[----:B------:R-:W-:-:S04]  /*04b0*/  IMAD.WIDE R20, R0, 0x4, R14 ;  /* 0x0000000400147825 */ /* 0x000fc800078e020e */
[----:B------:R2:W-:Y:S04]  /*04c0*/  STG.E desc[UR4][R2.64], R19 ;  /* 0x0000001302007986 */ /* 0x0005e8000c101904 */
[----:B------:R-:W3:Y:S04]  /*04d0*/  LDG.E R20, desc[UR4][R20.64] ;  /* 0x0000000414147981 */ /* 0x000ee8000c1e1900 */
[----:B------:R0:W3:Y:S01]  /*04e0*/  LDG.E R13, desc[UR4][R4.64+0xc] ;  /* 0x00000c04040d7981 */ /* 0x0000e2000c1e1900 */
[----:B------:R-:W-:Y:S02]  /*04f0*/  ISETP.NE.AND P1, PT, R10, RZ, PT ;  /* 0x000000ff0a00720c */ /* 0x000fe40003f25270 */
[----:B------:R-:W-:-:S02]  /*0500*/  IADD3 R12, P2, PT, R4, 0x20, RZ ;  /* 0x00000020040c7810 */ /* 0x000fc40007f5e0ff */
[----:B------:R-:W-:Y:S02]  /*0510*/  LEA R11, R0, R11, 0x3 ;  /* 0x0000000b000b7211 */ /* 0x000fe400078e18ff */
[----:B0-----:R-:W-:Y:S01]  /*0520*/  IADD3.X R5, PT, PT, RZ, R5, RZ, P2, !PT ;  /* 0x00000005ff057210 */ /* 0x001fe200017fe4ff */
[----:B---3--:R-:W-:-:S05]  /*0530*/  FFMA R13, R20, R13, R19 ;  /* 0x0000000d140d7223 */ /* 0x008fca0000000013 */
[----:B------:R2:W-:Y:S01]  /*0540*/  STG.E desc[UR4][R2.64], R13 ;  /* 0x0000000d02007986 */ /* 0x0005e2000c101904 */
[----:B------:R-:W-:Y:S05]  /*0550*/  @P1 BRA `(.L_x_91) ;  /* 0xfffffffc00401947 */ /* 0x000fea000383ffff */
.L_x_90:
[----:B------:R-:W-:Y:S05]  /*0560*/  @!P0 EXIT ;  /* 0x000000000000894d */ /* 0x000fea0003800000 */
[----:B------:R-:W-:Y:S02]  /*0570*/  ISETP.GE.U32.AND P1, PT, R18, 0x4, PT ;  /* 0x000000041200780c */ /* 0x000fe40003f26070 */
[----:B------:R-:W-:-:S04]  /*0580*/  LOP3.LUT R16, R6, 0x3, RZ, 0xc0, !PT ;  /* 0x0000000306107812 */ /* 0x000fc800078ec0ff */
[----:B------:R-:W-:-:S07]  /*0590*/  ISETP.NE.AND P0, PT, R16, RZ, PT ;  /* 0x000000ff1000720c */ /* 0x000fce0003f05270 */
[----:B------:R-:W-:Y:S06]  /*05a0*/  @!P1 BRA `(.L_x_92) ;  /* 0x00000000007c9947 */ /* 0x000fec0003800000 */
[----:B------:R-:W1:Y:S01]  /*05b0*/  LDC.64 R14, c[0x0][0x390] ;  /* 0x0000e400ff0e7b82 */ /* 0x000e620000000a00 */
[----:B------:R-:W-:Y:S01]  /*05c0*/  IADD3 R17, PT, PT, R9, R8, RZ ;  /* 0x0000000809117210 */ /* 0x000fe20007ffe0ff */
[----:B------:R-:W-:Y:S01]  /*05d0*/  IMAD R5, R8, R0, R7 ;  /* 0x0000000008057224 */ /* 0x000fe200078e0207 */
[----:B------:R-:W3:Y:S05]  /*05e0*/  LDCU.64 UR6, c[0x0][0x390] ;  /* 0x00007200ff0677ac */ /* 0x000eea0008000a00 */
[----:B------:R-:W4:Y:S01]  /*05f0*/  LDC.64 R10, c[0x0][0x398] ;  /* 0x0000e600ff0a7b82 */ /* 0x000f220000000a00 */
[----:B-1----:R-:W-:-:S06]  /*0600*/  IMAD.WIDE.U32 R14, R17, 0x4, R14 ;  /* 0x00000004110e7825 */ /* 0x002fcc00078e000e */
[----:B------:R-:W5:Y:S01]  /*0610*/  LDG.E R14, desc[UR4][R14.64] ;  /* 0x000000040e0e7981 */ /* 0x000f62000c1e1900 */
[----:B----4-:R-:W-:-:S05]  /*0620*/  IMAD.WIDE R10, R5, 0x4, R10 ;  /* 0x00000004050a7825 */ /* 0x010fca00078e020a */
[----:B------:R-:W5:Y:S01]  /*0630*/  LDG.E R12, desc[UR4][R10.64] ;  /* 0x000000040a0c7981 */ /* 0x000f62000c1e1900 */
[----:B------:R-:W-:-:S04]  /*0640*/  IADD3 R5, P1, PT, R9, R8, RZ ;  /* 0x0000000809057210 */ /* 0x000fc80007f3e0ff */
[----:B------:R-:W-:Y:S02]  /*0650*/  IADD3.X R18, PT, PT, RZ, RZ, RZ, P1, !PT ;  /* 0x000000ffff127210 */ /* 0x000fe40000ffe4ff */
[----:B---3--:R-:W-:-:S04]  /*0660*/  LEA R4, P1, R5, UR6, 0x2 ;  /* 0x0000000605047c11 */ /* 0x008fc8000f8210ff */
[----:B------:R-:W-:Y:S01]  /*0670*/  LEA.HI.X R5, R5, UR7, R18, 0x2, P1 ;  /* 0x0000000705057c11 */ /* 0x000fe200088f1412 */
[----:B-----5:R-:W-:Y:S01]  /*0680*/  FFMA R17, R12, R14, R13 ;  /* 0x0000000e0c117223 */ /* 0x020fe2000000000d */
[----:B0-2---:R-:W-:-:S04]  /*0690*/  IMAD.WIDE R12, R0, 0x4, R10 ;  /* 0x00000004000c7825 */ /* 0x005fc800078e020a */
[----:B------:R1:W-:Y:S04]  /*06a0*/  STG.E desc[UR4][R2.64], R17 ;  /* 0x0000001102007986 */ /* 0x0003e8000c101904 */
[----:B------:R-:W2:Y:S04]  /*06b0*/  LDG.E R18, desc[UR4][R12.64] ;  /* 0x000000040c127981 */ /* 0x000ea8000c1e1900 */
[----:B------:R-:W2:Y:S01]  /*06c0*/  LDG.E R14, desc[UR4][R4.64+0x4] ;  /* 0x00000404040e7981 */ /* 0x000ea2000c1e1900 */
[----:B------:R-:W-:-:S04]  /*06d0*/  IMAD.WIDE R10, R0, 0x4, R12 ;  /* 0x00000004000a7825 */ /* 0x000fc800078e020c */
[----:B--2---:R-:W-:-:S05]  /*06e0*/  FFMA R19, R18, R14, R17 ;  /* 0x0000000e12137223 */ /* 0x004fca0000000011 */
[----:B------:R1:W-:Y:S04]  /*06f0*/  STG.E desc[UR4][R2.64], R19 ;  /* 0x0000001302007986 */ /* 0x0003e8000c101904 */
[----:B------:R-:W2:Y:S04]  /*0700*/  LDG.E R14, desc[UR4][R10.64] ;  /* 0x000000040a0e7981 */ /* 0x000ea8000c1e1900 */
[----:B------:R-:W2:Y:S02]  /*0710*/  LDG.E R15, desc[UR4][R4.64+0x8] ;  /* 0x00000804040f7981 */ /* 0x000ea4000c1e1900 */
[----:B--2---:R-:W-:Y:S01]  /*0720*/  FFMA R21, R14, R15, R19 ;  /* 0x0000000f0e157223 */ /* 0x004fe20000000013 */
[----:B------:R-:W-:-:S04]  /*0730*/  IMAD.WIDE R14, R0, 0x4, R10 ;  /* 0x00000004000e7825 */ /* 0x000fc800078e020a */
[----:B------:R1:W-:Y:S04]  /*0740*/  STG.E desc[UR4][R2.64], R21 ;  /* 0x0000001502007986 */ /* 0x0003e8000c101904 */
[----:B------:R-:W2:Y:S04]  /*0750*/  LDG.E R14, desc[UR4][R14.64] ;  /* 0x000000040e0e7981 */ /* 0x000ea8000c1e1900 */
[----:B------:R-:W2:Y:S01]  /*0760*/  LDG.E R13, desc[UR4][R4.64+0xc] ;  /* 0x00000c04040d7981 */ /* 0x000ea2000c1e1900 */
[----:B------:R-:W-:Y:S01]  /*0770*/  IADD3 R8, PT, PT, R8, 0x4, RZ ;  /* 0x0000000408087810 */ /* 0x000fe20007ffe0ff */
[----:B--2---:R-:W-:-:S05]  /*0780*/  FFMA R13, R14, R13, R21 ;  /* 0x0000000d0e0d7223 */ /* 0x004fca0000000015 */
[----:B------:R1:W-:Y:S02]  /*0790*/  STG.E desc[UR4][R2.64], R13 ;  /* 0x0000000d02007986 */ /* 0x0003e4000c101904 */
.L_x_92:
[----:B------:R-:W-:Y:S05]  /*07a0*/  @!P0 EXIT ;  /* 0x000000000000894d */ /* 0x000fea0003800000 */
[----:B------:R-:W-:Y:S02]  /*07b0*/  ISETP.NE.AND P1, PT, R16, 0x1, PT ;  /* 0x000000011000780c */ /* 0x000fe40003f25270 */
[----:B------:R-:W-:-:S04]  /*07c0*/  LOP3.LUT R6, R6, 0x1, RZ, 0xc0, !PT ;  /* 0x0000000106067812 */ /* 0x000fc800078ec0ff */
[----:B------:R-:W-:-:S07]  /*07d0*/  ISETP.NE.U32.AND P0, PT, R6, 0x1, PT ;  /* 0x000000010600780c */ /* 0x000fce0003f05070 */
[----:B------:R-:W-:Y:S06]  /*07e0*/  @!P1 BRA `(.L_x_93) ;  /* 0x0000000000549947 */ /* 0x000fec0003800000 */
[----:B------:R-:W3:Y:S01]  /*07f0*/  LDC.64 R10, c[0x0][0x390] ;  /* 0x0000e400ff0a7b82 */ /* 0x000ee20000000a00 */
[----:B------:R-:W-:Y:S01]  /*0800*/  IADD3 R15, PT, PT, R9, R8, RZ ;  /* 0x00000008090f7210 */ /* 0x000fe20007ffe0ff */
[----:B-1----:R-:W-:Y:S01]  /*0810*/  IMAD R17, R8, R0, R7 ;  /* 0x0000000008117224 */ /* 0x002fe200078e0207 */
[----:B------:R-:W1:Y:S05]  /*0820*/  LDCU.64 UR6, c[0x0][0x390] ;  /* 0x00007200ff0677ac */ /* 0x000e6a0008000a00 */
[----:B------:R-:W4:Y:S01]  /*0830*/  LDC.64 R4, c[0x0][0x398] ;  /* 0x0000e600ff047b82 */ /* 0x000f220000000a00 */
[----:B---3--:R-:W-:-:S06]  /*0840*/  IMAD.WIDE.U32 R14, R15, 0x4, R10 ;  /* 0x000000040f0e7825 */ /* 0x008fcc00078e000a */
[----:B------:R-:W2:Y:S01]  /*0850*/  LDG.E R14, desc[UR4][R14.64] ;  /* 0x000000040e0e7981 */ /* 0x000ea2000c1e1900 */
[----:B----4-:R-:W-:-:S05]  /*0860*/  IMAD.WIDE R10, R17, 0x4, R4 ;  /* 0x00000004110a7825 */ /* 0x010fca00078e0204 */
[----:B------:R-:W2:Y:S01]  /*0870*/  LDG.E R6, desc[UR4][R10.64] ;  /* 0x000000040a067981 */ /* 0x000ea2000c1e1900 */
[----:B------:R-:W-:-:S04]  /*0880*/  IADD3 R5, P1, PT, R9, R8, RZ ;  /* 0x0000000809057210 */ /* 0x000fc80007f3e0ff */
[----:B------:R-:W-:Y:S02]  /*0890*/  IADD3.X R12, PT, PT, RZ, RZ, RZ, P1, !PT ;  /* 0x000000ffff0c7210 */ /* 0x000fe40000ffe4ff */
[----:B-1----:R-:W-:Y:S01]  /*08a0*/  LEA R4, P1, R5, UR6, 0x2 ;  /* 0x0000000605047c11 */ /* 0x002fe2000f8210ff */
[----:B------:R-:W-:-:S03]  /*08b0*/  IMAD.WIDE R16, R0, 0x4, R10 ;  /* 0x0000000400107825 */ /* 0x000fc600078e020a */
[----:B------:R-:W-:Y:S01]  /*08c0*/  LEA.HI.X R5, R5, UR7, R12, 0x2, P1 ;  /* 0x0000000705057c11 */ /* 0x000fe200088f140c */
[----:B--2---:R-:W-:-:S05]  /*08d0*/  FFMA R19, R6, R14, R13 ;  /* 0x0000000e06137223 */ /* 0x004fca000000000d */
[----:B------:R3:W-:Y:S04]  /*08e0*/  STG.E desc[UR4][R2.64], R19 ;  /* 0x0000001302007986 */ /* 0x0007e8000c101904 */
[----:B------:R-:W0:Y:S04]  /*08f0*/  LDG.E R16, desc[UR4][R16.64] ;  /* 0x0000000410107981 */ /* 0x000e28000c1e1900 */
[----:B------:R-:W0:Y:S01]  /*0900*/  LDG.E R4, desc[UR4][R4.64+0x4] ;  /* 0x0000040404047981 */ /* 0x000e22000c1e1900 */
[----:B------:R-:W-:Y:S01]  /*0910*/  IADD3 R8, PT, PT, R8, 0x2, RZ ;  /* 0x0000000208087810 */ /* 0x000fe20007ffe0ff */
[----:B0-----:R-:W-:-:S05]  /*0920*/  FFMA R13, R16, R4, R19 ;  /* 0x00000004100d7223 */ /* 0x001fca0000000013 */
[----:B------:R3:W-:Y:S02]  /*0930*/  STG.E desc[UR4][R2.64], R13 ;  /* 0x0000000d02007986 */ /* 0x0007e4000c101904 */
.L_x_93:
[----:B------:R-:W-:Y:S05]  /*0940*/  @P0 EXIT ;  /* 0x000000000000094d */ /* 0x000fea0003800000 */
[----:B------:R-:W4:Y:S01]  /*0950*/  LDC.64 R4, c[0x0][0x398] ;  /* 0x0000e600ff047b82 */ /* 0x000f220000000a00 */
[----:B------:R-:W-:Y:S01]  /*0960*/  IMAD R7, R8, R0, R7 ;  /* 0x0000000008077224 */ /* 0x000fe200078e0207 */
[----:B------:R-:W-:-:S06]  /*0970*/  IADD3 R9, PT, PT, R9, R8, RZ ;  /* 0x0000000809097210 */ /* 0x000fcc0007ffe0ff */
[----:B------:R-:W5:Y:S01]  /*0980*/  LDC.64 R10, c[0x0][0x390] ;  /* 0x0000e400ff0a7b82 */ /* 0x000f620000000a00 */
[----:B----4-:R-:W-:-:S06]  /*0990*/  IMAD.WIDE R4, R7, 0x4, R4 ;  /* 0x0000000407047825 */ /* 0x010fcc00078e0204 */
[----:B------:R-:W0:Y:S01]  /*09a0*/  LDG.E R4, desc[UR4][R4.64] ;  /* 0x0000000404047981 */ /* 0x000e22000c1e1900 */
[----:B-----5:R-:W-:-:S06]  /*09b0*/  IMAD.WIDE.U32 R6, R9, 0x4, R10 ;  /* 0x0000000409067825 */ /* 0x020fcc00078e000a */
[----:B------:R-:W0:Y:S02]  /*09c0*/  LDG.E R6, desc[UR4][R6.64] ;  /* 0x0000000406067981 */ /* 0x000e24000c1e1900 */
[----:B0123--:R-:W-:-:S05]  /*09d0*/  FFMA R13, R4, R6, R13 ;  /* 0x00000006040d7223 */ /* 0x00ffca000000000d */
[----:B------:R-:W-:Y:S01]  /*09e0*/  STG.E desc[UR4][R2.64], R13 ;  /* 0x0000000d02007986 */ /* 0x000fe2000c101904 */
[----:B------:R-:W-:Y:S05]  /*09f0*/  EXIT ;  /* 0x000000000000794d */ /* 0x000fea0003800000 */
.L_x_94:
        /* <DEDUP_REMOVED lines=16> */
.L_x_107:


//--------------------- .nv.global.init           --------------------------
	.section	.nv.global.init,"aw",@progbits
	.align	4
.nv.global.init:
	.type		mrg32k3aM1SubSeq,@object
	.size		mrg32k3aM1SubSeq,(mrg32k3aM2SubSeq - mrg32k3aM1SubSeq)
mrg32k3aM1SubSeq:
        /*0000*/ 	.byte	0x0b, 0xcc, 0xee, 0x04, 0x73, 0x29, 0x8b, 0x6f, 0xf6, 0x53, 0x03, 0xf6, 0x23, 0xf6, 0xea, 0xda
        /* <DEDUP_REMOVED lines=125> */
	.type		mrg32k3aM2SubSeq,@object
	.size		mrg32k3aM2SubSeq,(mrg32k3aM1 - mrg32k3aM2SubSeq)
mrg32k3aM2SubSeq:
        /* <DEDUP_REMOVED lines=126> */
	.type		mrg32k3aM1,@object
	.size		mrg32k3aM1,(mrg32k3aM1Seq - mrg32k3aM1)
mrg32k3aM1:
        /* <DEDUP_REMOVED lines=144> */
	.type		mrg32k3aM1Seq,@object
	.size		mrg32k3aM1Seq,(mrg32k3aM2 - mrg32k3aM1Seq)
mrg32k3aM1Seq:
        /* <DEDUP_REMOVED lines=144> */
	.type		mrg32k3aM2,@object
	.size		mrg32k3aM2,(mrg32k3aM2Seq - mrg32k3aM2)
mrg32k3aM2:
        /* <DEDUP_REMOVED lines=144> */
	.type		mrg32k3aM2Seq,@object
	.size		mrg32k3aM2Seq,(precalc_xorwow_matrix - mrg32k3aM2Seq)
mrg32k3aM2Seq:
        /* <DEDUP_REMOVED lines=144> */
	.type		precalc_xorwow_matrix,@object
	.size		precalc_xorwow_matrix,(precalc_xorwow_offset_matrix - precalc_xorwow_matrix)
precalc_xorwow_matrix:
        /* <DEDUP_REMOVED lines=6400> */
	.type		precalc_xorwow_offset_matrix,@object
	.size		precalc_xorwow_offset_matrix,(.L_1 - precalc_xorwow_offset_matrix)
precalc_xorwow_offset_matrix:
        /* <DEDUP_REMOVED lines=6400> */
.L_1:


//--------------------- .nv.shared.reserved.0     --------------------------
	.section	.nv.shared.reserved.0,"aw",@nobits
	.weak		__nv_reservedSMEM_offset_0_alias
	.size		__nv_reservedSMEM_offset_0_alias, 0, 64
	.other		__nv_reservedSMEM_offset_0_alias,@"STO_CUDA_RESERVED_SHARED STV_DEFAULT"
__nv_reservedSMEM_offset_0_alias:
	.zero		0
	.zero		64


//--------------------- .nv.constant0._Z9init_randiiPf --------------------------
	.section	.nv.constant0._Z9init_randiiPf,"a",@progbits
	.sectionflags	@""
	.align	4
.nv.constant0._Z9init_randiiPf:
	.zero		912


//--------------------- .nv.constant0._Z23cross_entropy_backwardsiiPfS_S_ --------------------------
	.section	.nv.constant0._Z23cross_entropy_backwardsiiPfS_S_,"a",@progbits
	.sectionflags	@""
	.align	4
.nv.constant0._Z23cross_entropy_backwardsiiPfS_S_:
	.zero		928


//--------------------- .nv.constant0._Z13cross_entropyiiPfS_S_ --------------------------
	.section	.nv.constant0._Z13cross_entropyiiPfS_S_,"a",@progbits
	.sectionflags	@""
	.align	4
.nv.constant0._Z13cross_entropyiiPfS_S_:
	.zero		928


//--------------------- .nv.constant0._Z7softmaxiiPfS_ --------------------------
	.section	.nv.constant0._Z7softmaxiiPfS_,"a",@progbits
	.sectionflags	@""
	.align	4
.nv.constant0._Z7softmaxiiPfS_:
	.zero		920


//--------------------- .nv.constant0._Z14relu_backwardsiiiPfS_S_ --------------------------
	.section	.nv.constant0._Z14relu_backwardsiiiPfS_S_,"a",@progbits
	.sectionflags	@""
	.align	4
.nv.constant0._Z14relu_backwardsiiiPfS_S_:
	.zero		936


//--------------------- .nv.constant0._Z4reluiiPfS_ --------------------------
	.section	.nv.constant0._Z4reluiiPfS_,"a",@progbits
	.sectionflags	@""
	.align	4
.nv.constant0._Z4reluiiPfS_:
	.zero		920


//--------------------- .nv.constant0._Z12update_layeriiifPfS_S_S_ --------------------------
	.section	.nv.constant0._Z12update_layeriiifPfS_S_S_,"a",@progbits
	.sectionflags	@""
	.align	4
.nv.constant0._Z12update_layeriiifPfS_S_S_:
	.zero		944


//--------------------- .nv.constant0._Z8backwardiiifPfS_S_S_ --------------------------
	.section	.nv.constant0._Z8backwardiiifPfS_S_S_,"a",@progbits
	.sectionflags	@""
	.align	4
.nv.constant0._Z8backwardiiifPfS_S_S_:
	.zero		944


//--------------------- .nv.constant0._Z7forwardiiiPfS_S_S_ --------------------------
	.section	.nv.constant0._Z7forwardiiiPfS_S_S_,"a",@progbits
	.sectionflags	@""
	.align	4
.nv.constant0._Z7forwardiiiPfS_S_S_:
	.zero		944


//--------------------- SYMBOLS --------------------------

	.type		.nv.reservedSmem.offset0,@object
	.size		.nv.reservedSmem.offset0,0x4
